// auto-generated by cutlass_sweep.gemm — config: {"arch": "sm_90", "cluster_m": 2, "cluster_n": 2, "dtype": "tf32", "stages": 3, "tile_k": 64, "tile_m": 256, "tile_n": 256}
#include "cutlass/cutlass.h"
#include "cutlass/gemm/collective/collective_builder.hpp"
#include "cutlass/gemm/device/gemm_universal_adapter.h"
#include "cutlass/gemm/kernel/gemm_universal.hpp"
#include "cutlass/epilogue/collective/collective_builder.hpp"

using ElemA = cutlass::tfloat32_t;
using ElemB = cutlass::tfloat32_t;
using ElemCD = cutlass::tfloat32_t;
using Acc  = float;
using TileShape    = cute::Shape<cute::_256, cute::_256, cute::_64>;
using ClusterShape = cute::Shape<cute::_2, cute::_2, cute::_1>;

using CollectiveEpilogue = typename cutlass::epilogue::collective::CollectiveBuilder<
    cutlass::arch::Sm90, cutlass::arch::OpClassTensorOp,
    TileShape, ClusterShape,
    cutlass::epilogue::collective::EpilogueTileAuto,
    Acc, Acc,
    ElemCD, cutlass::layout::RowMajor, 128 / cutlass::sizeof_bits<ElemCD>::value,
    ElemCD, cutlass::layout::RowMajor, 128 / cutlass::sizeof_bits<ElemCD>::value,
    cutlass::epilogue::collective::EpilogueScheduleAuto
  >::CollectiveOp;

using CollectiveMainloop = typename cutlass::gemm::collective::CollectiveBuilder<
    cutlass::arch::Sm90, cutlass::arch::OpClassTensorOp,
    ElemA, cutlass::layout::RowMajor, 128 / cutlass::sizeof_bits<ElemA>::value,
    ElemB, cutlass::layout::ColumnMajor, 128 / cutlass::sizeof_bits<ElemB>::value,
    Acc,
    TileShape, ClusterShape,
    cutlass::gemm::collective::StageCount<3>,
    cutlass::gemm::collective::KernelScheduleAuto
  >::CollectiveOp;

using GemmKernel = cutlass::gemm::kernel::GemmUniversal<
    cute::Shape<int,int,int,int>,
    CollectiveMainloop,
    CollectiveEpilogue
>;
using Gemm = cutlass::gemm::device::GemmUniversalAdapter<GemmKernel>;

// Force the device kernel symbol into the cubin without needing a host main.
auto* _anchor = &cutlass::device_kernel<GemmKernel>;


// ===== COMPILED SASS (sm_90a) =====

	.target	sm_90a

	.elftype	@"ET_EXEC"


//--------------------- .note.nv.tkinfo           --------------------------
	.section	.note.nv.tkinfo,"",@"SHT_NOTE"
	.sectionflags	@"SHF_NOTE_NV_TKINFO"
	.tkinfo
        /*0018*/ 	.word	0x00000002
        /*0030*/ 	.string	""
        /*0030*/ 	.string	"ptxas"
        /*0030*/ 	.string	"Cuda compilation tools, release 13.0, V13.0.88"
        /*0030*/ 	.string	"Build cuda_13.0.r13.0/compiler.36424714_0"
        /*0030*/ 	.string	"-arch sm_90a -m 64 "



//--------------------- .note.nv.cuinfo           --------------------------
	.section	.note.nv.cuinfo,"",@"SHT_NOTE"
	.sectionflags	@"SHF_NOTE_NV_CUINFO"
        /*0018*/ 	.short	0x0002
        /*001a*/ 	.short	0x005a
        /*001c*/ 	.short	0x0082
	.zero		2


//--------------------- .nv.info                  --------------------------
	.section	.nv.info,"",@"SHT_CUDA_INFO"
	.align	4


	//----- nvinfo : EIATTR_REGCOUNT
	.align		4
        /*0000*/ 	.byte	0x04, 0x2f
        /*0002*/ 	.short	(.L_15 - .L_14)
	.align		4
.L_14:
        /*0004*/ 	.word	index@(_ZN7cutlass13device_kernelINS_4gemm6kernel13GemmUniversalIN4cute5tupleIJiiiiEEENS1_10collective13CollectiveMmaINS1_34MainloopSm90TmaGmmaWarpSpecializedILi3ENS5_IJNS4_1CILi2EEESB_NSA_ILi1EEEEEENS1_35KernelTmaWarpSpecializedCooperativeEEENS5_IJNSA_ILi256EEESG_NSA_ILi64EEEEEENS_10tfloat32_tENS5_IJlSC_lEEESJ_SK_NS4_8TiledMMAINS4_8MMA_AtomIJNS4_4SM904GMMA30MMA_64x256x8_F32TF32TF32_SS_TNILNSO_7ScaleInE1ELSQ_1EEEEEENS4_6LayoutINS5_IJSB_SC_SC_EEENS5_IJSC_NSA_ILi0EEESV_EEEEENS5_IJNS4_10UnderscoreESY_SY_EEEEENS4_23SM90_TMA_LOAD_MULTICASTENS4_14ComposedLayoutINS4_7SwizzleILi3ELi4ELi3EEENS4_18smem_ptr_flag_bitsILi32EEENST_INS5_IJNSA_ILi8EEENSA_ILi32EEEEEENS5_IJS18_SC_EEEEEEEvNS4_8identityES11_S1C_vS1D_EENS_8epilogue10collective6detail29Sm90TmaWarpSpecializedAdapterINS1G_15DefaultEpilogueISJ_SK_SK_NS1F_6thread17LinearCombinationISJ_Li1EffLNS1K_9ScaleType4KindE0ELNS_15FloatRoundStyleE2ESJ_EENS1_15EpilogueDefaultEEEEEvvEEEEvNT_6ParamsE)
        /*0008*/ 	.word	0x000000a8


	//----- nvinfo : EIATTR_FRAME_SIZE
	.align		4
.L_15:
        /*000c*/ 	.byte	0x04, 0x11
        /*000e*/ 	.short	(.L_17 - .L_16)
	.align		4
.L_16:
        /*0010*/ 	.word	index@(_ZN7cutlass13device_kernelINS_4gemm6kernel13GemmUniversalIN4cute5tupleIJiiiiEEENS1_10collective13CollectiveMmaINS1_34MainloopSm90TmaGmmaWarpSpecializedILi3ENS5_IJNS4_1CILi2EEESB_NSA_ILi1EEEEEENS1_35KernelTmaWarpSpecializedCooperativeEEENS5_IJNSA_ILi256EEESG_NSA_ILi64EEEEEENS_10tfloat32_tENS5_IJlSC_lEEESJ_SK_NS4_8TiledMMAINS4_8MMA_AtomIJNS4_4SM904GMMA30MMA_64x256x8_F32TF32TF32_SS_TNILNSO_7ScaleInE1ELSQ_1EEEEEENS4_6LayoutINS5_IJSB_SC_SC_EEENS5_IJSC_NSA_ILi0EEESV_EEEEENS5_IJNS4_10UnderscoreESY_SY_EEEEENS4_23SM90_TMA_LOAD_MULTICASTENS4_14ComposedLayoutINS4_7SwizzleILi3ELi4ELi3EEENS4_18smem_ptr_flag_bitsILi32EEENST_INS5_IJNSA_ILi8EEENSA_ILi32EEEEEENS5_IJS18_SC_EEEEEEEvNS4_8identityES11_S1C_vS1D_EENS_8epilogue10collective6detail29Sm90TmaWarpSpecializedAdapterINS1G_15DefaultEpilogueISJ_SK_SK_NS1F_6thread17LinearCombinationISJ_Li1EffLNS1K_9ScaleType4KindE0ELNS_15FloatRoundStyleE2ESJ_EENS1_15EpilogueDefaultEEEEEvvEEEEvNT_6ParamsE)
        /*0014*/ 	.word	0x00000cf8


	//----- nvinfo : EIATTR_MIN_STACK_SIZE
	.align		4
.L_17:
        /*0018*/ 	.byte	0x04, 0x12
        /*001a*/ 	.short	(.L_19 - .L_18)
	.align		4
.L_18:
        /*001c*/ 	.word	index@(_ZN7cutlass13device_kernelINS_4gemm6kernel13GemmUniversalIN4cute5tupleIJiiiiEEENS1_10collective13CollectiveMmaINS1_34MainloopSm90TmaGmmaWarpSpecializedILi3ENS5_IJNS4_1CILi2EEESB_NSA_ILi1EEEEEENS1_35KernelTmaWarpSpecializedCooperativeEEENS5_IJNSA_ILi256EEESG_NSA_ILi64EEEEEENS_10tfloat32_tENS5_IJlSC_lEEESJ_SK_NS4_8TiledMMAINS4_8MMA_AtomIJNS4_4SM904GMMA30MMA_64x256x8_F32TF32TF32_SS_TNILNSO_7ScaleInE1ELSQ_1EEEEEENS4_6LayoutINS5_IJSB_SC_SC_EEENS5_IJSC_NSA_ILi0EEESV_EEEEENS5_IJNS4_10UnderscoreESY_SY_EEEEENS4_23SM90_TMA_LOAD_MULTICASTENS4_14ComposedLayoutINS4_7SwizzleILi3ELi4ELi3EEENS4_18smem_ptr_flag_bitsILi32EEENST_INS5_IJNSA_ILi8EEENSA_ILi32EEEEEENS5_IJS18_SC_EEEEEEEvNS4_8identityES11_S1C_vS1D_EENS_8epilogue10collective6detail29Sm90TmaWarpSpecializedAdapterINS1G_15DefaultEpilogueISJ_SK_SK_NS1F_6thread17LinearCombinationISJ_Li1EffLNS1K_9ScaleType4KindE0ELNS_15FloatRoundStyleE2ESJ_EENS1_15EpilogueDefaultEEEEEvvEEEEvNT_6ParamsE)
        /*0020*/ 	.word	0x00000cf8
.L_19:


//--------------------- .nv.compat                --------------------------
	.section	.nv.compat,"",@"SHT_CUDA_COMPAT_INFO"
	.align	4
        /*0000*/ 	.byte	0x02, 0x09, 0x01, 0x00, 0x02, 0x02, 0x04, 0x00, 0x02, 0x05, 0x05, 0x00, 0x03, 0x07, 0x01, 0x01
        /*0010*/ 	.byte	0x02, 0x03, 0x01, 0x00, 0x02, 0x06, 0x01, 0x00, 0x04, 0x0b, 0x08, 0x00, 0x00, 0x00, 0x00, 0x00
        /*0020*/ 	.byte	0x00, 0x00, 0x00, 0x00


//--------------------- .nv.info._ZN7cutlass13device_kernelINS_4gemm6kernel13GemmUniversalIN4cute5tupleIJiiiiEEENS1_10collective13CollectiveMmaINS1_34MainloopSm90TmaGmmaWarpSpecializedILi3ENS5_IJNS4_1CILi2EEESB_NSA_ILi1EEEEEENS1_35KernelTmaWarpSpecializedCooperativeEEENS5_IJNSA_ILi256EEESG_NSA_ILi64EEEEEENS_10tfloat32_tENS5_IJlSC_lEEESJ_SK_NS4_8TiledMMAINS4_8MMA_AtomIJNS4_4SM904GMMA30MMA_64x256x8_F32TF32TF32_SS_TNILNSO_7ScaleInE1ELSQ_1EEEEEENS4_6LayoutINS5_IJSB_SC_SC_EEENS5_IJSC_NSA_ILi0EEESV_EEEEENS5_IJNS4_10UnderscoreESY_SY_EEEEENS4_23SM90_TMA_LOAD_MULTICASTENS4_14ComposedLayoutINS4_7SwizzleILi3ELi4ELi3EEENS4_18smem_ptr_flag_bitsILi32EEENST_INS5_IJNSA_ILi8EEENSA_ILi32EEEEEENS5_IJS18_SC_EEEEEEEvNS4_8identityES11_S1C_vS1D_EENS_8epilogue10collective6detail29Sm90TmaWarpSpecializedAdapterINS1G_15DefaultEpilogueISJ_SK_SK_NS1F_6thread17LinearCombinationISJ_Li1EffLNS1K_9ScaleType4KindE0ELNS_15FloatRoundStyleE2ESJ_EENS1_15EpilogueDefaultEEEEEvvEEEEvNT_6ParamsE --------------------------
	.section	.nv.info._ZN7cutlass13device_kernelINS_4gemm6kernel13GemmUniversalIN4cute5tupleIJiiiiEEENS1_10collective13CollectiveMmaINS1_34MainloopSm90TmaGmmaWarpSpecializedILi3ENS5_IJNS4_1CILi2EEESB_NSA_ILi1EEEEEENS1_35KernelTmaWarpSpecializedCooperativeEEENS5_IJNSA_ILi256EEESG_NSA_ILi64EEEEEENS_10tfloat32_tENS5_IJlSC_lEEESJ_SK_NS4_8TiledMMAINS4_8MMA_AtomIJNS4_4SM904GMMA30MMA_64x256x8_F32TF32TF32_SS_TNILNSO_7ScaleInE1ELSQ_1EEEEEENS4_6LayoutINS5_IJSB_SC_SC_EEENS5_IJSC_NSA_ILi0EEESV_EEEEENS5_IJNS4_10UnderscoreESY_SY_EEEEENS4_23SM90_TMA_LOAD_MULTICASTENS4_14ComposedLayoutINS4_7SwizzleILi3ELi4ELi3EEENS4_18smem_ptr_flag_bitsILi32EEENST_INS5_IJNSA_ILi8EEENSA_ILi32EEEEEENS5_IJS18_SC_EEEEEEEvNS4_8identityES11_S1C_vS1D_EENS_8epilogue10collective6detail29Sm90TmaWarpSpecializedAdapterINS1G_15DefaultEpilogueISJ_SK_SK_NS1F_6thread17LinearCombinationISJ_Li1EffLNS1K_9ScaleType4KindE0ELNS_15FloatRoundStyleE2ESJ_EENS1_15EpilogueDefaultEEEEEvvEEEEvNT_6ParamsE,"",@"SHT_CUDA_INFO"
	.sectionflags	@""
	.align	4


	//----- nvinfo : EIATTR_CUDA_API_VERSION
	.align		4
        /*0000*/ 	.byte	0x04, 0x37
        /*0002*/ 	.short	(.L_21 - .L_20)
.L_20:
        /*0004*/ 	.word	0x00000082


	//----- nvinfo : EIATTR_KPARAM_INFO
	.align		4
.L_21:
        /*0008*/ 	.byte	0x04, 0x17
        /*000a*/ 	.short	(.L_23 - .L_22)
.L_22:
        /*000c*/ 	.word	0x00000000
        /*0010*/ 	.short	0x0000
        /*0012*/ 	.short	0x0070
        /*0014*/ 	.byte	0x00, 0xf0, 0x01, 0x10


	//----- nvinfo : EIATTR_SPARSE_MMA_MASK
	.align		4
.L_23:
        /*0018*/ 	.byte	0x03, 0x50
        /*001a*/ 	.short	0x0000


	//----- nvinfo : EIATTR_MAXREG_COUNT
	.align		4
        /*001c*/ 	.byte	0x03, 0x1b
        /*001e*/ 	.short	0x00a8


	//----- nvinfo : EIATTR_NUM_BARRIERS
	.align		4
        /*0020*/ 	.byte	0x02, 0x4c
        /*0022*/ 	.byte	0x01
	.zero		1


	//----- nvinfo : EIATTR_EXTERNS
	.align		4
        /*0024*/ 	.byte	0x04, 0x0f
        /*0026*/ 	.short	(.L_25 - .L_24)


	//   ....[0]....
	.align		4
.L_24:
        /*0028*/ 	.word	index@(__assertfail)


	//----- nvinfo : EIATTR_ANNOTATIONS
	.align		4
.L_25:
        /*002c*/ 	.byte	0x04, 0x55
        /*002e*/ 	.short	(.L_27 - .L_26)


	//   ....[0]....
.L_26:
        /*0030*/ 	.word	0x00000001
        /*0034*/ 	.byte	0xe0, 0x09, 0x00, 0x00, 0x01, 0x00, 0x00, 0x00, 0xf0, 0x09, 0x00, 0x00, 0x01, 0x00, 0x00, 0x00
        /* <DEDUP_REMOVED lines=1385> */
        /*56d4*/ 	.byte	0x50, 0x29, 0x02, 0x00, 0x01, 0x00, 0x00, 0x00, 0x70, 0x29, 0x02, 0x00


	//----- nvinfo : EIATTR_MERCURY_ISA_VERSION
	.align		4
.L_27:
        /*56e0*/ 	.byte	0x03, 0x5f
        /*56e2*/ 	.short	0x0101


	//----- nvinfo : EIATTR_INT_WARP_WIDE_INSTR_OFFSETS
	.align		4
        /*56e4*/ 	.byte	0x04, 0x31
        /*56e6*/ 	.short	(.L_29 - .L_28)


	//   ....[0]....
.L_28:
        /*56e8*/ 	.word	0x00000560


	//   ....[1]....
        /*56ec*/ 	.word	0x00000570


	//   ....[2]....
        /*56f0*/ 	.word	0x000006e0


	//----- nvinfo : EIATTR_COOP_GROUP_MASK_REGIDS
	.align		4
.L_29:
        /*56f4*/ 	.byte	0x04, 0x29
        /*56f6*/ 	.short	(.L_31 - .L_30)


	//   ....[0]....
.L_30:
        /*56f8*/ 	.word	0xffffffff


	//   ....[1]....
        /*56fc*/ 	.word	0xffffffff


	//   ....[2]....
        /*5700*/ 	.word	0xffffffff


	//   ....[3]....
        /*5704*/ 	.word	0xffffffff


	//   ....[4]....
        /*5708*/ 	.word	0xffffffff


	//   ....[5]....
        /*570c*/ 	.word	0xffffffff


	//----- nvinfo : EIATTR_COOP_GROUP_INSTR_OFFSETS
	.align		4
.L_31:
        /*5710*/ 	.byte	0x04, 0x28
        /*5712*/ 	.short	(.L_33 - .L_32)


	//   ....[0]....
.L_32:
        /*5714*/ 	.word	0x00000070


	//   ....[1]....
        /*5718*/ 	.word	0x00000080


	//   ....[2]....
        /*571c*/ 	.word	0x000001a0


	//   ....[3]....
        /*5720*/ 	.word	0x000003b0


	//   ....[4]....
        /*5724*/ 	.word	0x00000820


	//   ....[5]....
        /*5728*/ 	.word	0x000013f0


	//----- nvinfo : EIATTR_REG_RECONFIG
	.align		4
.L_33:
        /*572c*/ 	.byte	0x01, 0x54
	.zero		2


	//----- nvinfo : EIATTR_SYSCALL_OFFSETS
	.align		4
        /*5730*/ 	.byte	0x04, 0x46
        /*5732*/ 	.short	(.L_35 - .L_34)


	//   ....[0]....
.L_34:
        /*5734*/ 	.word	0x000015a0


	//----- nvinfo : EIATTR_MBARRIER_INSTR_OFFSETS
	.align		4
.L_35:
        /*5738*/ 	.byte	0x04, 0x39
        /*573a*/ 	.short	(.L_37 - .L_36)


	//   ....[0]....
.L_36:
        /*573c*/ 	.word	0x00000320
        /*5740*/ 	.word	0x000000ff
        /*5744*/ 	.word	0x00000000
        /*5748*/ 	.short	0x0100
        /*574a*/ 	.byte	0x08
	.zero		1


	//   ....[1]....
        /*574c*/ 	.word	0x00000330
        /*5750*/ 	.word	0x000000ff
        /*5754*/ 	.word	0x00000018
        /*5758*/ 	.short	0x0100
        /*575a*/ 	.byte	0x08
	.zero		1


	//   ....[2]....
        /*575c*/ 	.word	0x00000340
        /*5760*/ 	.word	0x000000ff
        /*5764*/ 	.word	0x00000008
        /*5768*/ 	.short	0x0100
        /*576a*/ 	.byte	0x08
	.zero		1


	//   ....[3]....
        /*576c*/ 	.word	0x00000350
        /*5770*/ 	.word	0x000000ff
        /*5774*/ 	.word	0x00000020
        /*5778*/ 	.short	0x0100
        /*577a*/ 	.byte	0x08
	.zero		1


	//   ....[4]....
        /*577c*/ 	.word	0x00000360
        /*5780*/ 	.word	0x000000ff
        /*5784*/ 	.word	0x00000010
        /*5788*/ 	.short	0x0100
        /*578a*/ 	.byte	0x08
	.zero		1


	//   ....[5]....
        /*578c*/ 	.word	0x00000370
        /*5790*/ 	.word	0x000000ff
        /*5794*/ 	.word	0x00000028
        /*5798*/ 	.short	0x0100
        /*579a*/ 	.byte	0x08
	.zero		1


	//   ....[6]....
        /*579c*/ 	.word	0x00000750
        /*57a0*/ 	.word	0x000000ff
        /*57a4*/ 	.word	0x00000040
        /*57a8*/ 	.short	0x0100
        /*57aa*/ 	.byte	0x06
	.zero		1


	//   ....[7]....
        /*57ac*/ 	.word	0x00000780
        /*57b0*/ 	.word	0x000000ff
        /*57b4*/ 	.word	0x00000048
        /*57b8*/ 	.short	0x0100
        /*57ba*/ 	.byte	0x06
	.zero		1


	//   ....[8]....
        /*57bc*/ 	.word	0x00001680
        /*57c0*/ 	.word	0x00000004
        /*57c4*/ 	.word	0x00000000
        /*57c8*/ 	.short	0x010a
        /*57ca*/ 	.byte	0x3f
	.zero		1


	//   ....[9]....
        /*57cc*/ 	.word	0x000016c0
        /*57d0*/ 	.word	0x00000004
        /*57d4*/ 	.word	0x00000000
        /*57d8*/ 	.short	0x010a
        /*57da*/ 	.byte	0x3f
	.zero		1


	//   ....[10]....
        /*57dc*/ 	.word	0x00008d00
        /*57e0*/ 	.word	0x00000003
        /*57e4*/ 	.word	0x00000000
        /*57e8*/ 	.short	0x010a
        /*57ea*/ 	.byte	0x3f
	.zero		1


	//   ....[11]....
        /*57ec*/ 	.word	0x00008d40
        /*57f0*/ 	.word	0x00000003
        /*57f4*/ 	.word	0x00000000
        /*57f8*/ 	.short	0x010a
        /*57fa*/ 	.byte	0x3f
	.zero		1


	//   ....[12]....
        /*57fc*/ 	.word	0x00010e00
        /*5800*/ 	.word	0x00000003
        /*5804*/ 	.word	0x00000000
        /*5808*/ 	.short	0x0101
        /*580a*/ 	.byte	0x3f
	.zero		1


	//   ....[13]....
        /*580c*/ 	.word	0x00011030
        /*5810*/ 	.word	0x00000000
        /*5814*/ 	.word	0x00000000
        /*5818*/ 	.short	0x0101
        /*581a*/ 	.byte	0x3f
	.zero		1


	//   ....[14]....
        /*581c*/ 	.word	0x00022410
        /*5820*/ 	.word	0x0000000c
        /*5824*/ 	.word	0x00000018
        /*5828*/ 	.short	0x010a
        /*582a*/ 	.byte	0x3f
	.zero		1


	//   ....[15]....
        /*582c*/ 	.word	0x00022870
        /*5830*/ 	.word	0x00000002
        /*5834*/ 	.word	0x00000048
        /*5838*/ 	.short	0x0101
        /*583a*/ 	.byte	0x3f
	.zero		1


	//   ....[16]....
        /*583c*/ 	.word	0x00023070
        /*5840*/ 	.word	0x00000004
        /*5844*/ 	.word	0x00000000
        /*5848*/ 	.short	0x010a
        /*584a*/ 	.byte	0x3f
	.zero		1


	//   ....[17]....
        /*584c*/ 	.word	0x00023100
        /*5850*/ 	.word	0x00000003
        /*5854*/ 	.word	0x00000000
        /*5858*/ 	.short	0x010a
        /*585a*/ 	.byte	0x3f
	.zero		1


	//   ....[18]....
        /*585c*/ 	.word	0x00023190
        /*5860*/ 	.word	0x00000003
        /*5864*/ 	.word	0x00000000
        /*5868*/ 	.short	0x010a
        /*586a*/ 	.byte	0x3f
	.zero		1


	//   ....[19]....
        /*586c*/ 	.word	0x000231f0
        /*5870*/ 	.word	0x00000004
        /*5874*/ 	.word	0x00000000
        /*5878*/ 	.short	0x010a
        /*587a*/ 	.byte	0x3f
	.zero		1


	//   ....[20]....
        /*587c*/ 	.word	0x00023240
        /*5880*/ 	.word	0x00000003
        /*5884*/ 	.word	0x00000000
        /*5888*/ 	.short	0x010a
        /*588a*/ 	.byte	0x3f
	.zero		1


	//   ....[21]....
        /*588c*/ 	.word	0x00023310
        /*5890*/ 	.word	0x0000000c
        /*5894*/ 	.word	0x00000018
        /*5898*/ 	.short	0x010a
        /*589a*/ 	.byte	0x3f
	.zero		1


	//   ....[22]....
        /*589c*/ 	.word	0x000233e0
        /*58a0*/ 	.word	0x00000004
        /*58a4*/ 	.word	0x00000000
        /*58a8*/ 	.short	0x010a
        /*58aa*/ 	.byte	0x3f
	.zero		1


	//   ....[23]....
        /*58ac*/ 	.word	0x00023430
        /*58b0*/ 	.word	0x00000003
        /*58b4*/ 	.word	0x00000000
        /*58b8*/ 	.short	0x010a
        /*58ba*/ 	.byte	0x3f
	.zero		1


	//----- nvinfo : EIATTR_NUM_MBARRIERS
	.align		4
.L_37:
        /*58bc*/ 	.byte	0x03, 0x38
        /*58be*/ 	.short	0x0008


	//----- nvinfo : EIATTR_EXIT_INSTR_OFFSETS
	.align		4
        /*58c0*/ 	.byte	0x04, 0x1c
        /*58c2*/ 	.short	(.L_39 - .L_38)


	//   ....[0]....
.L_38:
        /*58c4*/ 	.word	0x00000a80


	//   ....[1]....
        /*58c8*/ 	.word	0x00001310


	//   ....[2]....
        /*58cc*/ 	.word	0x000219a0


	//   ....[3]....
        /*58d0*/ 	.word	0x00021fc0


	//   ....[4]....
        /*58d4*/ 	.word	0x000231e0


	//----- nvinfo : EIATTR_MAX_THREADS
	.align		4
.L_39:
        /*58d8*/ 	.byte	0x04, 0x05
        /*58da*/ 	.short	(.L_41 - .L_40)
.L_40:
        /*58dc*/ 	.word	0x00000180
        /*58e0*/ 	.word	0x00000001
        /*58e4*/ 	.word	0x00000001


	//----- nvinfo : EIATTR_CRS_STACK_SIZE
	.align		4
.L_41:
        /*58e8*/ 	.byte	0x04, 0x1e
        /*58ea*/ 	.short	(.L_43 - .L_42)
.L_42:
        /*58ec*/ 	.word	0x00000000


	//----- nvinfo : EIATTR_CBANK_PARAM_SIZE
	.align		4
.L_43:
        /*58f0*/ 	.byte	0x03, 0x19
        /*58f2*/ 	.short	0x0470


	//----- nvinfo : EIATTR_PARAM_CBANK
	.align		4
        /*58f4*/ 	.byte	0x04, 0x0a
        /*58f6*/ 	.short	(.L_45 - .L_44)
	.align		4
.L_44:
        /*58f8*/ 	.word	index@(.nv.constant0._ZN7cutlass13device_kernelINS_4gemm6kernel13GemmUniversalIN4cute5tupleIJiiiiEEENS1_10collective13CollectiveMmaINS1_34MainloopSm90TmaGmmaWarpSpecializedILi3ENS5_IJNS4_1CILi2EEESB_NSA_ILi1EEEEEENS1_35KernelTmaWarpSpecializedCooperativeEEENS5_IJNSA_ILi256EEESG_NSA_ILi64EEEEEENS_10tfloat32_tENS5_IJlSC_lEEESJ_SK_NS4_8TiledMMAINS4_8MMA_AtomIJNS4_4SM904GMMA30MMA_64x256x8_F32TF32TF32_SS_TNILNSO_7ScaleInE1ELSQ_1EEEEEENS4_6LayoutINS5_IJSB_SC_SC_EEENS5_IJSC_NSA_ILi0EEESV_EEEEENS5_IJNS4_10UnderscoreESY_SY_EEEEENS4_23SM90_TMA_LOAD_MULTICASTENS4_14ComposedLayoutINS4_7SwizzleILi3ELi4ELi3EEENS4_18smem_ptr_flag_bitsILi32EEENST_INS5_IJNSA_ILi8EEENSA_ILi32EEEEEENS5_IJS18_SC_EEEEEEEvNS4_8identityES11_S1C_vS1D_EENS_8epilogue10collective6detail29Sm90TmaWarpSpecializedAdapterINS1G_15DefaultEpilogueISJ_SK_SK_NS1F_6thread17LinearCombinationISJ_Li1EffLNS1K_9ScaleType4KindE0ELNS_15FloatRoundStyleE2ESJ_EENS1_15EpilogueDefaultEEEEEvvEEEEvNT_6ParamsE)
        /*58fc*/ 	.short	0x0210
        /*58fe*/ 	.short	0x0470


	//----- nvinfo : EIATTR_SW_WAR
	.align		4
.L_45:
        /*5900*/ 	.byte	0x04, 0x36
        /*5902*/ 	.short	(.L_47 - .L_46)
.L_46:
        /*5904*/ 	.word	0x00000008
.L_47:


//--------------------- .nv.callgraph             --------------------------
	.section	.nv.callgraph,"",@"SHT_CUDA_CALLGRAPH"
	.align	4
	.sectionentsize	8
	.align		4
        /*0000*/ 	.word	0x00000000
	.align		4
        /*0004*/ 	.word	0xffffffff
	.align		4
        /*0008*/ 	.word	index@(_ZN7cutlass13device_kernelINS_4gemm6kernel13GemmUniversalIN4cute5tupleIJiiiiEEENS1_10collective13CollectiveMmaINS1_34MainloopSm90TmaGmmaWarpSpecializedILi3ENS5_IJNS4_1CILi2EEESB_NSA_ILi1EEEEEENS1_35KernelTmaWarpSpecializedCooperativeEEENS5_IJNSA_ILi256EEESG_NSA_ILi64EEEEEENS_10tfloat32_tENS5_IJlSC_lEEESJ_SK_NS4_8TiledMMAINS4_8MMA_AtomIJNS4_4SM904GMMA30MMA_64x256x8_F32TF32TF32_SS_TNILNSO_7ScaleInE1ELSQ_1EEEEEENS4_6LayoutINS5_IJSB_SC_SC_EEENS5_IJSC_NSA_ILi0EEESV_EEEEENS5_IJNS4_10UnderscoreESY_SY_EEEEENS4_23SM90_TMA_LOAD_MULTICASTENS4_14ComposedLayoutINS4_7SwizzleILi3ELi4ELi3EEENS4_18smem_ptr_flag_bitsILi32EEENST_INS5_IJNSA_ILi8EEENSA_ILi32EEEEEENS5_IJS18_SC_EEEEEEEvNS4_8identityES11_S1C_vS1D_EENS_8epilogue10collective6detail29Sm90TmaWarpSpecializedAdapterINS1G_15DefaultEpilogueISJ_SK_SK_NS1F_6thread17LinearCombinationISJ_Li1EffLNS1K_9ScaleType4KindE0ELNS_15FloatRoundStyleE2ESJ_EENS1_15EpilogueDefaultEEEEEvvEEEEvNT_6ParamsE)
	.align		4
        /*000c*/ 	.word	index@(__assertfail)
	.align		4
        /*0010*/ 	.word	0x00000000
	.align		4
        /*0014*/ 	.word	0xfffffffe
	.align		4
        /*0018*/ 	.word	0x00000000
	.align		4
        /*001c*/ 	.word	0xfffffffd
	.align		4
        /*0020*/ 	.word	0x00000000
	.align		4
        /*0024*/ 	.word	0xfffffffc


//--------------------- .nv.constant4             --------------------------
	.section	.nv.constant4,"a",@progbits
	.align	8
	.align		8
.nv.constant4:
        /*0000*/ 	.dword	__assertfail
	.align		8
        /*0008*/ 	.dword	__unnamed_1
	.align		8
        /*0010*/ 	.dword	_ZN39_INTERNAL_b7605bcd_4_k_cu_e6cfe572_67554cuda3std3__45__cpo5beginE
	.align		8
        /*0018*/ 	.dword	_ZN39_INTERNAL_b7605bcd_4_k_cu_e6cfe572_67554cuda3std3__45__cpo3endE
	.align		8
        /*0020*/ 	.dword	_ZN39_INTERNAL_b7605bcd_4_k_cu_e6cfe572_67554cuda3std3__45__cpo6cbeginE
	.align		8
        /*0028*/ 	.dword	_ZN39_INTERNAL_b7605bcd_4_k_cu_e6cfe572_67554cuda3std3__45__cpo4cendE
	.align		8
        /*0030*/ 	.dword	_ZN39_INTERNAL_b7605bcd_4_k_cu_e6cfe572_67554cuda3std3__441_GLOBAL__N__b7605bcd_4_k_cu_e6cfe572_67556ignoreE
	.align		8
        /*0038*/ 	.dword	_ZN39_INTERNAL_b7605bcd_4_k_cu_e6cfe572_67554cuda3std3__419piecewise_constructE
	.align		8
        /*0040*/ 	.dword	_ZN39_INTERNAL_b7605bcd_4_k_cu_e6cfe572_67554cuda3std3__48in_placeE
	.align		8
        /*0048*/ 	.dword	_ZN39_INTERNAL_b7605bcd_4_k_cu_e6cfe572_67554cuda3std6ranges3__45__cpo4swapE
	.align		8
        /*0050*/ 	.dword	_ZN39_INTERNAL_b7605bcd_4_k_cu_e6cfe572_67554cuda3std6ranges3__45__cpo9iter_moveE
	.align		8
        /*0058*/ 	.dword	_ZN39_INTERNAL_b7605bcd_4_k_cu_e6cfe572_67554cute7productE
	.align		8
        /*0060*/ 	.dword	_ZN39_INTERNAL_b7605bcd_4_k_cu_e6cfe572_67554cute1_E
	.align		8
        /*0068*/ 	.dword	$str$22
	.align		8
        /*0070*/ 	.dword	$str$23


//--------------------- .text._ZN7cutlass13device_kernelINS_4gemm6kernel13GemmUniversalIN4cute5tupleIJiiiiEEENS1_10collective13CollectiveMmaINS1_34MainloopSm90TmaGmmaWarpSpecializedILi3ENS5_IJNS4_1CILi2EEESB_NSA_ILi1EEEEEENS1_35KernelTmaWarpSpecializedCooperativeEEENS5_IJNSA_ILi256EEESG_NSA_ILi64EEEEEENS_10tfloat32_tENS5_IJlSC_lEEESJ_SK_NS4_8TiledMMAINS4_8MMA_AtomIJNS4_4SM904GMMA30MMA_64x256x8_F32TF32TF32_SS_TNILNSO_7ScaleInE1ELSQ_1EEEEEENS4_6LayoutINS5_IJSB_SC_SC_EEENS5_IJSC_NSA_ILi0EEESV_EEEEENS5_IJNS4_10UnderscoreESY_SY_EEEEENS4_23SM90_TMA_LOAD_MULTICASTENS4_14ComposedLayoutINS4_7SwizzleILi3ELi4ELi3EEENS4_18smem_ptr_flag_bitsILi32EEENST_INS5_IJNSA_ILi8EEENSA_ILi32EEEEEENS5_IJS18_SC_EEEEEEEvNS4_8identityES11_S1C_vS1D_EENS_8epilogue10collective6detail29Sm90TmaWarpSpecializedAdapterINS1G_15DefaultEpilogueISJ_SK_SK_NS1F_6thread17LinearCombinationISJ_Li1EffLNS1K_9ScaleType4KindE0ELNS_15FloatRoundStyleE2ESJ_EENS1_15EpilogueDefaultEEEEEvvEEEEvNT_6ParamsE --------------------------
	.section	.text._ZN7cutlass13device_kernelINS_4gemm6kernel13GemmUniversalIN4cute5tupleIJiiiiEEENS1_10collective13CollectiveMmaINS1_34MainloopSm90TmaGmmaWarpSpecializedILi3ENS5_IJNS4_1CILi2EEESB_NSA_ILi1EEEEEENS1_35KernelTmaWarpSpecializedCooperativeEEENS5_IJNSA_ILi256EEESG_NSA_ILi64EEEEEENS_10tfloat32_tENS5_IJlSC_lEEESJ_SK_NS4_8TiledMMAINS4_8MMA_AtomIJNS4_4SM904GMMA30MMA_64x256x8_F32TF32TF32_SS_TNILNSO_7ScaleInE1ELSQ_1EEEEEENS4_6LayoutINS5_IJSB_SC_SC_EEENS5_IJSC_NSA_ILi0EEESV_EEEEENS5_IJNS4_10UnderscoreESY_SY_EEEEENS4_23SM90_TMA_LOAD_MULTICASTENS4_14ComposedLayoutINS4_7SwizzleILi3ELi4ELi3EEENS4_18smem_ptr_flag_bitsILi32EEENST_INS5_IJNSA_ILi8EEENSA_ILi32EEEEEENS5_IJS18_SC_EEEEEEEvNS4_8identityES11_S1C_vS1D_EENS_8epilogue10collective6detail29Sm90TmaWarpSpecializedAdapterINS1G_15DefaultEpilogueISJ_SK_SK_NS1F_6thread17LinearCombinationISJ_Li1EffLNS1K_9ScaleType4KindE0ELNS_15FloatRoundStyleE2ESJ_EENS1_15EpilogueDefaultEEEEEvvEEEEvNT_6ParamsE,"ax",@progbits
	.align	128
.text._ZN7cutlass13device_kernelINS_4gemm6kernel13GemmUniversalIN4cute5tupleIJiiiiEEENS1_10collective13CollectiveMmaINS1_34MainloopSm90TmaGmmaWarpSpecializedILi3ENS5_IJNS4_1CILi2EEESB_NSA_ILi1EEEEEENS1_35KernelTmaWarpSpecializedCooperativeEEENS5_IJNSA_ILi256EEESG_NSA_ILi64EEEEEENS_10tfloat32_tENS5_IJlSC_lEEESJ_SK_NS4_8TiledMMAINS4_8MMA_AtomIJNS4_4SM904GMMA30MMA_64x256x8_F32TF32TF32_SS_TNILNSO_7ScaleInE1ELSQ_1EEEEEENS4_6LayoutINS5_IJSB_SC_SC_EEENS5_IJSC_NSA_ILi0EEESV_EEEEENS5_IJNS4_10UnderscoreESY_SY_EEEEENS4_23SM90_TMA_LOAD_MULTICASTENS4_14ComposedLayoutINS4_7SwizzleILi3ELi4ELi3EEENS4_18smem_ptr_flag_bitsILi32EEENST_INS5_IJNSA_ILi8EEENSA_ILi32EEEEEENS5_IJS18_SC_EEEEEEEvNS4_8identityES11_S1C_vS1D_EENS_8epilogue10collective6detail29Sm90TmaWarpSpecializedAdapterINS1G_15DefaultEpilogueISJ_SK_SK_NS1F_6thread17LinearCombinationISJ_Li1EffLNS1K_9ScaleType4KindE0ELNS_15FloatRoundStyleE2ESJ_EENS1_15EpilogueDefaultEEEEEvvEEEEvNT_6ParamsE:
        .type           _ZN7cutlass13device_kernelINS_4gemm6kernel13GemmUniversalIN4cute5tupleIJiiiiEEENS1_10collective13CollectiveMmaINS1_34MainloopSm90TmaGmmaWarpSpecializedILi3ENS5_IJNS4_1CILi2EEESB_NSA_ILi1EEEEEENS1_35KernelTmaWarpSpecializedCooperativeEEENS5_IJNSA_ILi256EEESG_NSA_ILi64EEEEEENS_10tfloat32_tENS5_IJlSC_lEEESJ_SK_NS4_8TiledMMAINS4_8MMA_AtomIJNS4_4SM904GMMA30MMA_64x256x8_F32TF32TF32_SS_TNILNSO_7ScaleInE1ELSQ_1EEEEEENS4_6LayoutINS5_IJSB_SC_SC_EEENS5_IJSC_NSA_ILi0EEESV_EEEEENS5_IJNS4_10UnderscoreESY_SY_EEEEENS4_23SM90_TMA_LOAD_MULTICASTENS4_14ComposedLayoutINS4_7SwizzleILi3ELi4ELi3EEENS4_18smem_ptr_flag_bitsILi32EEENST_INS5_IJNSA_ILi8EEENSA_ILi32EEEEEENS5_IJS18_SC_EEEEEEEvNS4_8identityES11_S1C_vS1D_EENS_8epilogue10collective6detail29Sm90TmaWarpSpecializedAdapterINS1G_15DefaultEpilogueISJ_SK_SK_NS1F_6thread17LinearCombinationISJ_Li1EffLNS1K_9ScaleType4KindE0ELNS_15FloatRoundStyleE2ESJ_EENS1_15EpilogueDefaultEEEEEvvEEEEvNT_6ParamsE,@function
        .size           _ZN7cutlass13device_kernelINS_4gemm6kernel13GemmUniversalIN4cute5tupleIJiiiiEEENS1_10collective13CollectiveMmaINS1_34MainloopSm90TmaGmmaWarpSpecializedILi3ENS5_IJNS4_1CILi2EEESB_NSA_ILi1EEEEEENS1_35KernelTmaWarpSpecializedCooperativeEEENS5_IJNSA_ILi256EEESG_NSA_ILi64EEEEEENS_10tfloat32_tENS5_IJlSC_lEEESJ_SK_NS4_8TiledMMAINS4_8MMA_AtomIJNS4_4SM904GMMA30MMA_64x256x8_F32TF32TF32_SS_TNILNSO_7ScaleInE1ELSQ_1EEEEEENS4_6LayoutINS5_IJSB_SC_SC_EEENS5_IJSC_NSA_ILi0EEESV_EEEEENS5_IJNS4_10UnderscoreESY_SY_EEEEENS4_23SM90_TMA_LOAD_MULTICASTENS4_14ComposedLayoutINS4_7SwizzleILi3ELi4ELi3EEENS4_18smem_ptr_flag_bitsILi32EEENST_INS5_IJNSA_ILi8EEENSA_ILi32EEEEEENS5_IJS18_SC_EEEEEEEvNS4_8identityES11_S1C_vS1D_EENS_8epilogue10collective6detail29Sm90TmaWarpSpecializedAdapterINS1G_15DefaultEpilogueISJ_SK_SK_NS1F_6thread17LinearCombinationISJ_Li1EffLNS1K_9ScaleType4KindE0ELNS_15FloatRoundStyleE2ESJ_EENS1_15EpilogueDefaultEEEEEvvEEEEvNT_6ParamsE,(.L_x_579 - _ZN7cutlass13device_kernelINS_4gemm6kernel13GemmUniversalIN4cute5tupleIJiiiiEEENS1_10collective13CollectiveMmaINS1_34MainloopSm90TmaGmmaWarpSpecializedILi3ENS5_IJNS4_1CILi2EEESB_NSA_ILi1EEEEEENS1_35KernelTmaWarpSpecializedCooperativeEEENS5_IJNSA_ILi256EEESG_NSA_ILi64EEEEEENS_10tfloat32_tENS5_IJlSC_lEEESJ_SK_NS4_8TiledMMAINS4_8MMA_AtomIJNS4_4SM904GMMA30MMA_64x256x8_F32TF32TF32_SS_TNILNSO_7ScaleInE1ELSQ_1EEEEEENS4_6LayoutINS5_IJSB_SC_SC_EEENS5_IJSC_NSA_ILi0EEESV_EEEEENS5_IJNS4_10UnderscoreESY_SY_EEEEENS4_23SM90_TMA_LOAD_MULTICASTENS4_14ComposedLayoutINS4_7SwizzleILi3ELi4ELi3EEENS4_18smem_ptr_flag_bitsILi32EEENST_INS5_IJNSA_ILi8EEENSA_ILi32EEEEEENS5_IJS18_SC_EEEEEEEvNS4_8identityES11_S1C_vS1D_EENS_8epilogue10collective6detail29Sm90TmaWarpSpecializedAdapterINS1G_15DefaultEpilogueISJ_SK_SK_NS1F_6thread17LinearCombinationISJ_Li1EffLNS1K_9ScaleType4KindE0ELNS_15FloatRoundStyleE2ESJ_EENS1_15EpilogueDefaultEEEEEvvEEEEvNT_6ParamsE)
        .other          _ZN7cutlass13device_kernelINS_4gemm6kernel13GemmUniversalIN4cute5tupleIJiiiiEEENS1_10collective13CollectiveMmaINS1_34MainloopSm90TmaGmmaWarpSpecializedILi3ENS5_IJNS4_1CILi2EEESB_NSA_ILi1EEEEEENS1_35KernelTmaWarpSpecializedCooperativeEEENS5_IJNSA_ILi256EEESG_NSA_ILi64EEEEEENS_10tfloat32_tENS5_IJlSC_lEEESJ_SK_NS4_8TiledMMAINS4_8MMA_AtomIJNS4_4SM904GMMA30MMA_64x256x8_F32TF32TF32_SS_TNILNSO_7ScaleInE1ELSQ_1EEEEEENS4_6LayoutINS5_IJSB_SC_SC_EEENS5_IJSC_NSA_ILi0EEESV_EEEEENS5_IJNS4_10UnderscoreESY_SY_EEEEENS4_23SM90_TMA_LOAD_MULTICASTENS4_14ComposedLayoutINS4_7SwizzleILi3ELi4ELi3EEENS4_18smem_ptr_flag_bitsILi32EEENST_INS5_IJNSA_ILi8EEENSA_ILi32EEEEEENS5_IJS18_SC_EEEEEEEvNS4_8identityES11_S1C_vS1D_EENS_8epilogue10collective6detail29Sm90TmaWarpSpecializedAdapterINS1G_15DefaultEpilogueISJ_SK_SK_NS1F_6thread17LinearCombinationISJ_Li1EffLNS1K_9ScaleType4KindE0ELNS_15FloatRoundStyleE2ESJ_EENS1_15EpilogueDefaultEEEEEvvEEEEvNT_6ParamsE,@"STO_CUDA_ENTRY STV_DEFAULT"
_ZN7cutlass13device_kernelINS_4gemm6kernel13GemmUniversalIN4cute5tupleIJiiiiEEENS1_10collective13CollectiveMmaINS1_34MainloopSm90TmaGmmaWarpSpecializedILi3ENS5_IJNS4_1CILi2EEESB_NSA_ILi1EEEEEENS1_35KernelTmaWarpSpecializedCooperativeEEENS5_IJNSA_ILi256EEESG_NSA_ILi64EEEEEENS_10tfloat32_tENS5_IJlSC_lEEESJ_SK_NS4_8TiledMMAINS4_8MMA_AtomIJNS4_4SM904GMMA30MMA_64x256x8_F32TF32TF32_SS_TNILNSO_7ScaleInE1ELSQ_1EEEEEENS4_6LayoutINS5_IJSB_SC_SC_EEENS5_IJSC_NSA_ILi0EEESV_EEEEENS5_IJNS4_10UnderscoreESY_SY_EEEEENS4_23SM90_TMA_LOAD_MULTICASTENS4_14ComposedLayoutINS4_7SwizzleILi3ELi4ELi3EEENS4_18smem_ptr_flag_bitsILi32EEENST_INS5_IJNSA_ILi8EEENSA_ILi32EEEEEENS5_IJS18_SC_EEEEEEEvNS4_8identityES11_S1C_vS1D_EENS_8epilogue10collective6detail29Sm90TmaWarpSpecializedAdapterINS1G_15DefaultEpilogueISJ_SK_SK_NS1F_6thread17LinearCombinationISJ_Li1EffLNS1K_9ScaleType4KindE0ELNS_15FloatRoundStyleE2ESJ_EENS1_15EpilogueDefaultEEEEEvvEEEEvNT_6ParamsE:
[----:B------:R-:W0:Y:S02]  /*0000*/  LDC R1, c[0x0][0x28] ;  /* 0x00000a00ff017b82 */ /* 0x000e240000000800 */
[----:B0-----:R-:W-:Y:S01]  /*0010*/  VIADD R1, R1, 0xfffff308 ;  /* 0xfffff30801017836 */ /* 0x001fe20000000000 */
[----:B------:R-:W0:Y:S01]  /*0020*/  S2R R4, SR_TID.X ;  /* 0x0000000000047919 */ /* 0x000e220000002100 */
[----:B------:R-:W-:Y:S01]  /*0030*/  ELECT P0, URZ, PT ;  /* 0x00000000003f782f */ /* 0x000fe20003800000 */
[----:B------:R-:W-:Y:S01]  /*0040*/  BSSY B0, `(.L_x_0) ;  /* 0x0000015000007945 */ /* 0x000fe20003800000 */
[--C-:B0-----:R-:W-:Y:S02]  /*0050*/  SHF.R.U32.HI R0, RZ, 0x5, R4.reuse ;  /* 0x00000005ff007819 */ /* 0x101fe40000011604 */
[----:B------:R-:W-:-:S03]  /*0060*/  SHF.R.U32.HI R2, RZ, 0x7, R4 ;  /* 0x00000007ff027819 */ /* 0x000fc60000011604 */
[----:B------:R-:W0:Y:S04]  /*0070*/  SHFL.IDX PT, R3, R0, RZ, 0x1f ;  /* 0x00001fff00037589 */ /* 0x000e2800000e0000 */
[----:B------:R-:W1:Y:S01]  /*0080*/  SHFL.IDX PT, R2, R2, RZ, 0x1f ;  /* 0x00001fff02027589 */ /* 0x000e6200000e0000 */
[----:B0-----:R-:W-:Y:S02]  /*0090*/  R2UR UR9, R3 ;  /* 0x00000000030972ca */ /* 0x001fe400000e0000 */
[----:B-1----:R-:W-:-:S11]  /*00a0*/  R2UR UR5, R2 ;  /* 0x00000000020572ca */ /* 0x002fd600000e0000 */
[----:B------:R-:W-:Y:S02]  /*00b0*/  USHF.R.S32.HI UR4, URZ, 0x1f, UR9 ;  /* 0x0000001f3f047899 */ /* 0x000fe40008011409 */
[----:B------:R-:W-:Y:S02]  /*00c0*/  ISETP.NE.OR P0, PT, RZ, UR9, !P0 ;  /* 0x00000009ff007c0c */ /* 0x000fe4000c705670 */
[----:B------:R-:W-:-:S04]  /*00d0*/  ULEA.HI UR4, UR4, UR9, URZ, 0x2 ;  /* 0x0000000904047291 */ /* 0x000fc8000f8f103f */
[----:B------:R-:W-:-:S04]  /*00e0*/  ULOP3.LUT UR4, UR4, 0xfffffffc, URZ, 0xc0, !UPT ;  /* 0xfffffffc04047892 */ /* 0x000fc8000f8ec03f */
[----:B------:R-:W-:-:S03]  /*00f0*/  UIADD3 UR9, UR9, -UR4, URZ ;  /* 0x8000000409097290 */ /* 0x000fc6000fffe03f */
[----:B------:R-:W-:Y:S09]  /*0100*/  @P0 BRA `(.L_x_1) ;  /* 0x0000000000200947 */ /* 0x000ff20003800000 */
[----:B------:R-:W-:Y:S02]  /*0110*/  ULDC.64 UR6, c[0x0][0x198] ;  /* 0x0000660000067ab9 */ /* 0x000fe40000000a00 */
[----:B------:R-:W-:Y:S02]  /*0120*/  UIADD3 UR10, UP0, UR6, 0xf0, URZ ;  /* 0x000000f0060a7890 */ /* 0x000fe4000ff1e03f */
[----:B------:R-:W-:Y:S02]  /*0130*/  UIADD3 UR6, UP1, UR6, 0x1f0, URZ ;  /* 0x000001f006067890 */ /* 0x000fe4000ff3e03f */
[----:B------:R-:W-:Y:S02]  /*0140*/  UIADD3.X UR11, URZ, UR7, URZ, UP0, !UPT ;  /* 0x000000073f0b7290 */ /* 0x000fe400087fe43f */
[----:B------:R-:W-:-:S07]  /*0150*/  UIADD3.X UR7, URZ, UR7, URZ, UP1, !UPT ;  /* 0x000000073f077290 */ /* 0x000fce0008ffe43f */
[----:B------:R0:W-:Y:S02]  /*0160*/  UTMACCTL.PF [UR10] ;  /* 0x000000000a0079b9 */ /* 0x0001e40008040000 */
[----:B------:R0:W-:Y:S02]  /*0170*/  UTMACCTL.PF [UR6] ;  /* 0x00000000060079b9 */ /* 0x0001e40008040000 */
[----:B0-----:R-:W-:Y:S01]  /*0180*/  NOP ;  /* 0x0000000000007918 */ /* 0x001fe20000000000 */
.L_x_1:
[----:B------:R-:W-:Y:S05]  /*0190*/  BSYNC B0 ;  /* 0x0000000000007941 */ /* 0x000fea0003800000 */
.L_x_0:
[----:B------:R-:W0:Y:S01]  /*01a0*/  SHFL.IDX PT, R2, R0, RZ, 0x1f ;  /* 0x00001fff00027589 */ /* 0x000e2200000e0000 */
[----:B------:R-:W-:Y:S01]  /*01b0*/  UISETP.NE.AND UP0, UPT, UR9, 0x3, UPT ;  /* 0x000000030900788c */ /* 0x000fe2000bf05270 */
[----:B------:R-:W-:Y:S01]  /*01c0*/  ISETP.NE.AND P1, PT, RZ, UR5, PT ;  /* 0x00000005ff007c0c */ /* 0x000fe2000bf25270 */
[----:B------:R-:W-:Y:S02]  /*01d0*/  UIADD3 UR16, UR5, -0x1, URZ ;  /* 0xffffffff05107890 */ /* 0x000fe4000fffe03f */
[----:B------:R-:W-:Y:S02]  /*01e0*/  UISETP.EQ.OR UP0, UPT, UR9, URZ, !UP0 ;  /* 0x0000003f0900728c */ /* 0x000fe4000c702670 */
[----:B------:R-:W-:Y:S02]  /*01f0*/  UISETP.GE.U32.AND UP1, UPT, UR16, 0x2, UPT ;  /* 0x000000021000788c */ /* 0x000fe4000bf26070 */
[----:B------:R-:W-:-:S04]  /*0200*/  UISETP.EQ.AND UP0, UPT, UR5, URZ, UP0 ;  /* 0x0000003f0500728c */ /* 0x000fc80008702270 */
[----:B------:R-:W-:-:S04]  /*0210*/  USEL UR38, URZ, 0x1, !UP0 ;  /* 0x000000013f267887 */ /* 0x000fc8000c000000 */
[----:B------:R-:W-:Y:S01]  /*0220*/  USEL UR38, UR38, 0x2, UP1 ;  /* 0x0000000226267887 */ /* 0x000fe20008800000 */
[----:B0-----:R-:W-:-:S13]  /*0230*/  ISETP.NE.AND P0, PT, R2, RZ, PT ;  /* 0x000000ff0200720c */ /* 0x001fda0003f05270 */
[----:B------:R-:W-:Y:S05]  /*0240*/  @P0 BRA `(.L_x_2) ;  /* 0x0000000000500947 */ /* 0x000fea0003800000 */
[----:B------:R-:W0:Y:S01]  /*0250*/  S2UR UR8, SR_CgaCtaId ;  /* 0x00000000000879c3 */ /* 0x000e220000008800 */
[----:B------:R-:W-:Y:S01]  /*0260*/  UMOV UR4, 0x400 ;  /* 0x0000040000047882 */ /* 0x000fe20000000000 */
[----:B------:R-:W-:Y:S01]  /*0270*/  UMOV UR5, 0x1 ;  /* 0x0000000100057882 */ /* 0x000fe20000000000 */
[----:B------:R-:W-:Y:S01]  /*0280*/  UMOV UR6, 0x6 ;  /* 0x0000000600067882 */ /* 0x000fe20000000000 */
[----:B------:R-:W-:Y:S01]  /*0290*/  ELECT P0, URZ, PT ;  /* 0x00000000003f782f */ /* 0x000fe20003800000 */
[----:B------:R-:W-:-:S04]  /*02a0*/  UIADD3 UR6, -UR6, 0x100000, URZ ;  /* 0x0010000006067890 */ /* 0x000fc8000fffe13f */
[----:B------:R-:W-:Y:S02]  /*02b0*/  USHF.L.U32 UR7, UR6, 0xb, URZ ;  /* 0x0000000b06077899 */ /* 0x000fe4000800063f */
[----:B------:R-:W-:Y:S02]  /*02c0*/  USHF.L.U32 UR6, UR6, 0x1, URZ ;  /* 0x0000000106067899 */ /* 0x000fe4000800063f */
[----:B0-----:R-:W-:Y:S02]  /*02d0*/  ULEA UR8, UR8, UR4, 0x18 ;  /* 0x0000000408087291 */ /* 0x001fe4000f8ec03f */
[----:B------:R-:W-:-:S04]  /*02e0*/  UIADD3 UR4, -UR5, 0x100000, URZ ;  /* 0x0010000005047890 */ /* 0x000fc8000fffe13f */
[----:B------:R-:W-:Y:S02]  /*02f0*/  USHF.L.U32 UR5, UR4, 0xb, URZ ;  /* 0x0000000b04057899 */ /* 0x000fe4000800063f */
[----:B------:R-:W-:Y:S01]  /*0300*/  USHF.L.U32 UR4, UR4, 0x1, URZ ;  /* 0x0000000104047899 */ /* 0x000fe2000800063f */
[----:B------:R-:W0:Y:S11]  /*0310*/  FENCE.VIEW.ASYNC.S ;  /* 0x00000000000073c6 */ /* 0x000e360000000000 */
[----:B0-----:R0:W1:Y:S01]  /*0320*/  SYNCS.EXCH.64 URZ, [UR8], UR4 ;  /* 0x00000004083f75b2 */ /* 0x0010620008000100 */
[----:B------:R0:W2:Y:S01]  /*0330*/  SYNCS.EXCH.64 URZ, [UR8+0x18], UR6 ;  /* 0x00001806083f75b2 */ /* 0x0000a20008000100 */
[----:B------:R0:W3:Y:S01]  /*0340*/  SYNCS.EXCH.64 URZ, [UR8+0x8], UR4 ;  /* 0x00000804083f75b2 */ /* 0x0000e20008000100 */
[----:B------:R0:W4:Y:S01]  /*0350*/  SYNCS.EXCH.64 URZ, [UR8+0x20], UR6 ;  /* 0x00002006083f75b2 */ /* 0x0001220008000100 */
[----:B------:R0:W0:Y:S01]  /*0360*/  SYNCS.EXCH.64 URZ, [UR8+0x10], UR4 ;  /* 0x00001004083f75b2 */ /* 0x0000220008000100 */
[----:B------:R0:W0:Y:S01]  /*0370*/  SYNCS.EXCH.64 URZ, [UR8+0x28], UR6 ;  /* 0x00002806083f75b2 */ /* 0x0000220008000100 */
[----:B------:R-:W-:Y:S01]  /*0380*/  NOP ;  /* 0x0000000000007918 */ /* 0x000fe20000000000 */
.L_x_2:
[----:B------:R-:W5:Y:S01]  /*0390*/  S2UR UR13, SR_CTAID.X ;  /* 0x00000000000d79c3 */ /* 0x000f620000002500 */
[----:B------:R-:W-:Y:S01]  /*03a0*/  SHF.R.S32.HI R3, RZ, 0x1f, R4 ;  /* 0x0000001fff037819 */ /* 0x000fe20000011404 */
[----:B------:R5:W1:Y:S01]  /*03b0*/  SHFL.IDX PT, R6, R0, RZ, 0x1f ;  /* 0x00001fff00067589 */ /* 0x000a6200000e0000 */
[----:B0-----:R-:W-:Y:S01]  /*03c0*/  ULDC UR4, c[0x0][0x150] ;  /* 0x0000540000047ab9 */ /* 0x001fe20000000800 */
[----:B------:R-:W-:Y:S02]  /*03d0*/  ELECT P0, URZ, PT ;  /* 0x00000000003f782f */ /* 0x000fe40003800000 */
[----:B------:R-:W-:Y:S01]  /*03e0*/  LEA.HI R3, R3, R4, RZ, 0x7 ;  /* 0x0000000403037211 */ /* 0x000fe200078f38ff */
[----:B------:R-:W-:Y:S01]  /*03f0*/  ULDC UR5, c[0x0][0x154] ;  /* 0x0000550000057ab9 */ /* 0x000fe20000000800 */
[----:B------:R-:W-:Y:S01]  /*0400*/  SHF.R.S32.HI R7, RZ, 0x1f, R2 ;  /* 0x0000001fff077819 */ /* 0x000fe20000011402 */
[----:B------:R-:W0:Y:S01]  /*0410*/  S2UR UR10, SR_CTAID.Y ;  /* 0x00000000000a79c3 */ /* 0x000e220000002600 */
[----:B------:R-:W-:Y:S01]  /*0420*/  LOP3.LUT R3, R3, 0xffffff80, RZ, 0xc0, !PT ;  /* 0xffffff8003037812 */ /* 0x000fe200078ec0ff */
[----:B------:R-:W-:Y:S01]  /*0430*/  ULDC UR8, c[0x0][0x144] ;  /* 0x0000510000087ab9 */ /* 0x000fe20000000800 */
[----:B------:R-:W-:Y:S01]  /*0440*/  LEA.HI R7, R7, R2, RZ, 0x2 ;  /* 0x0000000207077211 */ /* 0x000fe200078f10ff */
[----:B------:R-:W-:Y:S01]  /*0450*/  NOP ;  /* 0x0000000000007918 */ /* 0x000fe20000000000 */
[----:B------:R-:W-:Y:S01]  /*0460*/  NOP ;  /* 0x0000000000007918 */ /* 0x000fe20000000000 */
[----:B------:R-:W-:Y:S01]  /*0470*/  IMAD.IADD R3, R4, 0x1, -R3 ;  /* 0x0000000104037824 */ /* 0x000fe200078e0a03 */
[----:B------:R-:W-:Y:S01]  /*0480*/  LOP3.LUT R7, R7, 0x3ffffffc, RZ, 0xc0, !PT ;  /* 0x3ffffffc07077812 */ /* 0x000fe200078ec0ff */
[----:B------:R-:W-:Y:S01]  /*0490*/  ULDC UR11, c[0x0][0x148] ;  /* 0x00005200000b7ab9 */ /* 0x000fe20000000800 */
[----:B------:R-:W-:-:S02]  /*04a0*/  IMAD.MOV.U32 R17, RZ, RZ, 0x1 ;  /* 0x00000001ff117424 */ /* 0x000fc400078e00ff */
[----:B------:R-:W-:Y:S01]  /*04b0*/  SHF.R.S32.HI R4, RZ, 0x1f, R3 ;  /* 0x0000001fff047819 */ /* 0x000fe20000011403 */
[----:B------:R-:W-:-:S03]  /*04c0*/  IMAD.IADD R2, R2, 0x1, -R7 ;  /* 0x0000000102027824 */ /* 0x000fc600078e0a07 */
[----:B------:R-:W-:Y:S02]  /*04d0*/  LEA.HI R4, R4, R3, RZ, 0x3 ;  /* 0x0000000304047211 */ /* 0x000fe400078f18ff */
[----:B-----5:R-:W-:Y:S02]  /*04e0*/  I2FP.F32.U32 R5, UR13 ;  /* 0x0000000d00057c45 */ /* 0x020fe40008201000 */
[--C-:B------:R-:W-:Y:S02]  /*04f0*/  SHF.R.S32.HI R0, RZ, 0x3, R4.reuse ;  /* 0x00000003ff007819 */ /* 0x100fe40000011404 */
[----:B-1----:R-:W-:Y:S01]  /*0500*/  ISETP.NE.OR P0, PT, R6, RZ, !P0 ;  /* 0x000000ff0600720c */ /* 0x002fe20004705670 */
[----:B------:R-:W-:Y:S01]  /*0510*/  FMUL R8, R5, UR4 ;  /* 0x0000000405087c20 */ /* 0x000fe20008400000 */
[----:B------:R-:W-:-:S04]  /*0520*/  SHF.R.S32.HI R5, RZ, 0x1f, R4 ;  /* 0x0000001fff057819 */ /* 0x000fc80000011404 */
[----:B------:R-:W-:Y:S01]  /*0530*/  LEA.HI R5, R5, R0, RZ, 0x2 ;  /* 0x0000000005057211 */ /* 0x000fe200078f10ff */
[----:B------:R-:W1:Y:S03]  /*0540*/  F2I.U32.TRUNC.NTZ R8, R8 ;  /* 0x0000000800087305 */ /* 0x000e66000020f000 */
[----:B------:R-:W-:-:S03]  /*0550*/  LOP3.LUT R5, R5, 0xfffffffc, RZ, 0xc0, !PT ;  /* 0xfffffffc05057812 */ /* 0x000fc600078ec0ff */
[----:B------:R-:W-:Y:S01]  /*0560*/  VOTEU.ALL UP0, P0 ;  /* 0x00000000003f7886 */ /* 0x000fe20000000000 */
[----:B------:R-:W-:Y:S01]  /*0570*/  VOTEU.ALL UP1, P0 ;  /* 0x00000000003f7886 */ /* 0x000fe20000020000 */
[----:B------:R-:W-:Y:S01]  /*0580*/  IMAD.IADD R5, R0, 0x1, -R5 ;  /* 0x0000000100057824 */ /* 0x000fe200078e0a05 */
[----:B0-----:R-:W-:Y:S02]  /*0590*/  I2FP.F32.U32 R0, UR10 ;  /* 0x0000000a00007c45 */ /* 0x001fe40008201000 */
[----:B------:R-:W0:Y:S01]  /*05a0*/  @!UP0 S2UR UR7, SR_CgaCtaId ;  /* 0x00000000000789c3 */ /* 0x000e220000008800 */
[----:B------:R-:W-:Y:S01]  /*05b0*/  @!UP0 UMOV UR6, 0x400 ;  /* 0x0000040000068882 */ /* 0x000fe20000000000 */
[----:B------:R-:W-:Y:S01]  /*05c0*/  LEA R2, R2, R5, 0x2 ;  /* 0x0000000502027211 */ /* 0x000fe200078e10ff */
[----:B------:R-:W-:Y:S01]  /*05d0*/  FMUL R4, R0, UR5 ;  /* 0x0000000500047c20 */ /* 0x000fe20008400000 */
[----:B-1----:R-:W-:Y:S02]  /*05e0*/  R2UR UR4, R8 ;  /* 0x00000000080472ca */ /* 0x002fe400000e0000 */
[----:B------:R-:W-:-:S03]  /*05f0*/  LEA.HI R0, R2, R2, RZ, 0x1 ;  /* 0x0000000202007211 */ /* 0x000fc600078f08ff */
[----:B------:R-:W1:Y:S01]  /*0600*/  F2I.U32.TRUNC.NTZ R4, R4 ;  /* 0x0000000400047305 */ /* 0x000e62000020f000 */
[----:B------:R-:W-:-:S05]  /*0610*/  LOP3.LUT R5, R0, 0xfffffffe, RZ, 0xc0, !PT ;  /* 0xfffffffe00057812 */ /* 0x000fca00078ec0ff */
[----:B------:R-:W-:Y:S02]  /*0620*/  IMAD.IADD R5, R2, 0x1, -R5 ;  /* 0x0000000102057824 */ /* 0x000fe400078e0a05 */
[----:B------:R-:W-:-:S04]  /*0630*/  UIADD3 UR4, -UR4, URZ, URZ ;  /* 0x0000003f04047290 */ /* 0x000fc8000fffe13f */
[----:B------:R-:W-:Y:S01]  /*0640*/  UIMAD UR8, UR8, UR4, UR13 ;  /* 0x00000004080872a4 */ /* 0x000fe2000f8e020d */
[----:B-1----:R-:W-:Y:S02]  /*0650*/  R2UR UR12, R4 ;  /* 0x00000000040c72ca */ /* 0x002fe400000e0000 */
[----:B------:R-:W-:Y:S01]  /*0660*/  UMOV UR4, 0x20 ;  /* 0x0000002000047882 */ /* 0x000fe20000000000 */
[----:B------:R-:W1:Y:S02]  /*0670*/  LDC R4, c[0x0][0x140] ;  /* 0x00005000ff047b82 */ /* 0x000e640000000800 */
[----:B------:R-:W-:Y:S01]  /*0680*/  ISETP.NE.AND P3, PT, R5, UR8, PT ;  /* 0x0000000805007c0c */ /* 0x000fe2000bf65270 */
[----:B------:R-:W-:-:S04]  /*0690*/  @!UP0 UIADD3 UR4, -UR4, 0x100000, URZ ;  /* 0x0010000004048890 */ /* 0x000fc8000fffe13f */
[----:B------:R-:W-:Y:S02]  /*06a0*/  @!UP0 USHF.L.U32 UR5, UR4, 0xb, URZ ;  /* 0x0000000b04058899 */ /* 0x000fe4000800063f */
[----:B------:R-:W-:Y:S01]  /*06b0*/  @!UP0 USHF.L.U32 UR4, UR4, 0x1, URZ ;  /* 0x0000000104048899 */ /* 0x000fe2000800063f */
[C---:B------:R-:W-:Y:S01]  /*06c0*/  IMAD.SHL.U32 R5, R2.reuse, 0x4, RZ ;  /* 0x0000000402057824 */ /* 0x040fe200078e00ff */
[----:B0-----:R-:W-:Y:S01]  /*06d0*/  @!UP0 ULEA UR6, UR7, UR6, 0x18 ;  /* 0x0000000607068291 */ /* 0x001fe2000f8ec03f */
[----:B------:R-:W-:Y:S01]  /*06e0*/  VOTEU.ALL UP0, P0 ;  /* 0x00000000003f7886 */ /* 0x000fe20000000000 */
[----:B------:R-:W-:Y:S02]  /*06f0*/  LOP3.LUT P0, RZ, R3, 0x7, RZ, 0xc0, !PT ;  /* 0x0000000703ff7812 */ /* 0x000fe4000780c0ff */
[----:B------:R-:W-:Y:S01]  /*0700*/  LOP3.LUT R152, R2, 0xc, R5, 0x78, !PT ;  /* 0x0000000c02987812 */ /* 0x000fe200078e7805 */
[----:B------:R-:W-:-:S03]  /*0710*/  UIADD3 UR12, -UR12, URZ, URZ ;  /* 0x0000003f0c0c7290 */ /* 0x000fc6000fffe13f */
[C---:B------:R-:W-:Y:S02]  /*0720*/  ISETP.LT.U32.AND P0, PT, R152.reuse, 0x4, !P0 ;  /* 0x000000049800780c */ /* 0x040fe40004701070 */
[----:B------:R-:W-:Y:S01]  /*0730*/  @P3 LEA.HI R0, R152, R152, RZ, 0x1 ;  /* 0x0000009898003211 */ /* 0x000fe200078f08ff */
[----:B------:R-:W0:Y:S02]  /*0740*/  FENCE.VIEW.ASYNC.S ;  /* 0x00000000000073c6 */ /* 0x000e240000000000 */
[----:B0-----:R-:W0:Y:S01]  /*0750*/  @!UP0 SYNCS.EXCH.64 URZ, [UR6+0x40], UR4 ;  /* 0x00004004063f85b2 */ /* 0x001e220008000100 */
[----:B------:R-:W-:Y:S02]  /*0760*/  @P3 SHF.R.S32.HI R0, RZ, 0x1, R0 ;  /* 0x00000001ff003819 */ /* 0x000fe40000011400 */
[----:B-1----:R-:W-:Y:S01]  /*0770*/  ISETP.EQ.U32.AND P2, PT, R4, 0x1, PT ;  /* 0x000000010400780c */ /* 0x002fe20003f42070 */
[----:B------:R1:W0:Y:S01]  /*0780*/  @!UP1 SYNCS.EXCH.64 URZ, [UR6+0x48], UR4 ;  /* 0x00004804063f95b2 */ /* 0x0002220008000100 */
[----:B------:R-:W-:Y:S01]  /*0790*/  NOP ;  /* 0x0000000000007918 */ /* 0x000fe20000000000 */
[----:B-1----:R-:W-:-:S06]  /*07a0*/  UIMAD UR4, UR11, UR12, UR10 ;  /* 0x0000000c0b0472a4 */ /* 0x002fcc000f8e020a */
[----:B------:R-:W-:Y:S02]  /*07b0*/  @P3 ISETP.NE.AND P4, PT, R0, UR4, PT ;  /* 0x0000000400003c0c */ /* 0x000fe4000bf85270 */
[----:B------:R-:W-:Y:S02]  /*07c0*/  SEL R0, RZ, 0x1, !P0 ;  /* 0x00000001ff007807 */ /* 0x000fe40004000000 */
[----:B------:R-:W-:-:S04]  /*07d0*/  @P3 SEL R17, RZ, 0x1, P4 ;  /* 0x00000001ff113807 */ /* 0x000fc80002000000 */
[----:B------:R-:W-:Y:S01]  /*07e0*/  LOP3.LUT R17, R17, R0, RZ, 0xc0, !PT ;  /* 0x0000000011117212 */ /* 0x000fe200078ec0ff */
[----:B------:R-:W-:Y:S06]  /*07f0*/  @!P2 BRA `(.L_x_3) ;  /* 0x000000000008a947 */ /* 0x000fec0003800000 */
[----:B0-234-:R-:W-:Y:S01]  /*0800*/  UCGABAR_ARV ;  /* 0x00000000000079c7 */ /* 0x01dfe20008000000 */
[----:B------:R-:W-:Y:S05]  /*0810*/  BRA `(.L_x_4) ;  /* 0x0000000000047947 */ /* 0x000fea0003800000 */
.L_x_3:
[----:B0-234-:R-:W-:Y:S01]  /*0820*/  NOP ;  /* 0x0000000000007918 */ /* 0x01dfe20000000000 */
.L_x_4:
[----:B------:R-:W-:Y:S01]  /*0830*/  ULDC UR4, c[0x0][0x65c] ;  /* 0x0001970000047ab9 */ /* 0x000fe20000000800 */
[----:B------:R-:W-:Y:S01]  /*0840*/  UMOV UR5, URZ ;  /* 0x0000003f00057c82 */ /* 0x000fe20008000000 */
[----:B------:R-:W-:-:S03]  /*0850*/  UISETP.NE.AND UP0, UPT, UR4, 0x1, UPT ;  /* 0x000000010400788c */ /* 0x000fc6000bf05270 */
[----:B------:R-:W-:Y:S01]  /*0860*/  UMOV UR4, UR13 ;  /* 0x0000000d00047c82 */ /* 0x000fe20008000000 */
[----:B------:R-:W-:Y:S02]  /*0870*/  UP2UR UR39, UPR, URZ, 0x1 ;  /* 0x000000013f277883 */ /* 0x000fe40008000000 */
[----:B------:R-:W-:Y:S02]  /*0880*/  PLOP3.LUT P0, PT, PT, PT, UP0, 0x80, 0x0 ;  /* 0x000000000000781c */ /* 0x000fe40003f0f008 */
[----:B------:R-:W-:Y:S02]  /*0890*/  PLOP3.LUT P3, PT, PT, PT, UP0, 0x80, 0x0 ;  /* 0x000000000000781c */ /* 0x000fe40003f6f008 */
[----:B------:R-:W-:Y:S01]  /*08a0*/  PLOP3.LUT P5, PT, PT, PT, UP0, 0x80, 0x0 ;  /* 0x000000000000781c */ /* 0x000fe20003faf008 */
[----:B------:R-:W-:Y:S01]  /*08b0*/  @UP0 ULDC UR14, c[0x0][0x10] ;  /* 0x00000400000e0ab9 */ /* 0x000fe20000000800 */
[----:B------:R-:W-:Y:S01]  /*08c0*/  @UP0 UMOV UR6, UR10 ;  /* 0x0000000a00060c82 */ /* 0x000fe20008000000 */
[----:B------:R-:W-:Y:S01]  /*08d0*/  @UP0 UMOV UR7, URZ ;  /* 0x0000003f00070c82 */ /* 0x000fe20008000000 */
[----:B------:R-:W-:Y:S01]  /*08e0*/  PLOP3.LUT P4, PT, PT, PT, UP0, 0x80, 0x0 ;  /* 0x000000000000781c */ /* 0x000fe20003f8f008 */
[----:B------:R-:W-:-:S03]  /*08f0*/  @UP0 UIMAD.WIDE.U32 UR14, UR13, UR14, UR6 ;  /* 0x0000000e0d0e02a5 */ /* 0x000fc6000f8e0006 */
[----:B------:R-:W-:Y:S01]  /*0900*/  @!UP0 ULDC UR7, c[0x0][0xc] ;  /* 0x0000030000078ab9 */ /* 0x000fe20000000800 */
[----:B------:R-:W-:Y:S01]  /*0910*/  @UP0 UMOV UR6, URZ ;  /* 0x0000003f00060c82 */ /* 0x000fe20008000000 */
[----:B------:R-:W-:Y:S01]  /*0920*/  @!UP0 UIMAD.WIDE.U32 UR4, UR10, UR7, UR4 ;  /* 0x000000070a0482a5 */ /* 0x000fe2000f8e0004 */
[----:B------:R-:W-:Y:S01]  /*0930*/  IMAD.U32 R2, RZ, RZ, UR14 ;  /* 0x0000000eff027e24 */ /* 0x000fe2000f8e00ff */
[----:B------:R-:W-:Y:S02]  /*0940*/  @UP0 UIADD3 UR6, UR15, UR6, URZ ;  /* 0x000000060f060290 */ /* 0x000fe4000fffe03f */
[----:B------:R-:W-:Y:S01]  /*0950*/  MOV R3, UR15 ;  /* 0x0000000f00037c02 */ /* 0x000fe20008000f00 */
[----:B------:R-:W-:Y:S01]  /*0960*/  @P0 IMAD.MOV.U32 R7, RZ, RZ, R2 ;  /* 0x000000ffff070224 */ /* 0x000fe200078e0002 */
[----:B------:R-:W-:Y:S01]  /*0970*/  MOV R3, UR5 ;  /* 0x0000000500037c02 */ /* 0x000fe20008000f00 */
[----:B------:R-:W-:Y:S02]  /*0980*/  IMAD.U32 R5, RZ, RZ, UR5 ;  /* 0x00000005ff057e24 */ /* 0x000fe4000f8e00ff */
[----:B------:R-:W-:-:S02]  /*0990*/  IMAD.U32 R2, RZ, RZ, UR4 ;  /* 0x00000004ff027e24 */ /* 0x000fc4000f8e00ff */
[----:B------:R-:W-:Y:S01]  /*09a0*/  @P3 IMAD.U32 R6, RZ, RZ, UR6 ;  /* 0x00000006ff063e24 */ /* 0x000fe2000f8e00ff */
[----:B------:R-:W-:Y:S01]  /*09b0*/  @!P5 MOV R6, R5 ;  /* 0x000000050006d202 */ /* 0x000fe20000000f00 */
[----:B------:R-:W-:Y:S02]  /*09c0*/  @!P4 IMAD.MOV.U32 R7, RZ, RZ, R2 ;  /* 0x000000ffff07c224 */ /* 0x000fe400078e0002 */
[----:B------:R-:W-:Y:S02]  /*09d0*/  IMAD.U32 R4, RZ, RZ, UR4 ;  /* 0x00000004ff047e24 */ /* 0x000fe4000f8e00ff */
[----:B------:R0:W-:Y:S04]  /*09e0*/  STL [R1+0x200], R6 ;  /* 0x0002000601007387 */ /* 0x0001e80000100800 */
[----:B------:R0:W-:Y:S01]  /*09f0*/  STL [R1+0x204], R7 ;  /* 0x0002040701007387 */ /* 0x0001e20000100800 */
[----:B------:R-:W-:Y:S05]  /*0a00*/  @!P2 BRA `(.L_x_5) ;  /* 0x00000000000ca947 */ /* 0x000fea0003800000 */
[----:B------:R-:W-:Y:S01]  /*0a10*/  UCGABAR_WAIT ;  /* 0x0000000000007dc7 */ /* 0x000fe20008000000 */
[----:B------:R-:W-:Y:S01]  /*0a20*/  CCTL.IVALL ;  /* 0x00000000ff00798f */ /* 0x000fe20002000000 */
[----:B------:R-:W-:Y:S05]  /*0a30*/  BRA `(.L_x_6) ;  /* 0x0000000000047947 */ /* 0x000fea0003800000 */
.L_x_5:
[----:B------:R-:W-:Y:S06]  /*0a40*/  BAR.SYNC.DEFER_BLOCKING 0x0 ;  /* 0x0000000000007b1d */ /* 0x000fec0000010000 */
.L_x_6:
[----:B------:R-:W-:Y:S05]  /*0a50*/  @!P1 BRA `(.L_x_7) ;  /* 0x0000020c00d49947 */ /* 0x000fea0003800000 */
[----:B------:R-:W-:-:S06]  /*0a60*/  UISETP.GT.U32.AND UP0, UPT, UR16, 0x1, UPT ;  /* 0x000000011000788c */ /* 0x000fcc000bf04070 */
[----:B------:R-:W-:-:S13]  /*0a70*/  PLOP3.LUT P0, PT, PT, PT, UP0, 0x80, 0x0 ;  /* 0x000000000000781c */ /* 0x000fda0003f0f008 */
[----:B------:R-:W-:Y:S05]  /*0a80*/  @P0 EXIT ;  /* 0x000000000000094d */ /* 0x000fea0003800000 */
[----:B------:R-:W-:Y:S01]  /*0a90*/  ULDC.64 UR4, c[0x0][0x650] ;  /* 0x0001940000047ab9 */ /* 0x000fe20000000a00 */
[----:B------:R-:W-:Y:S01]  /*0aa0*/  UMOV UR40, 0xffffffff ;  /* 0xffffffff00287882 */ /* 0x000fe20000000000 */
[----:B------:R-:W-:Y:S01]  /*0ab0*/  ISETP.GE.U32.AND P0, PT, R7, UR4, PT ;  /* 0x0000000407007c0c */ /* 0x000fe2000bf06070 */
[----:B------:R-:W-:Y:S01]  /*0ac0*/  UMOV UR41, 0xffffffff ;  /* 0xffffffff00297882 */ /* 0x000fe20000000000 */
[----:B------:R-:W-:Y:S01]  /*0ad0*/  UMOV UR42, 0xffffffff ;  /* 0xffffffff002a7882 */ /* 0x000fe20000000000 */
[----:B------:R-:W-:Y:S02]  /*0ae0*/  PRMT R0, RZ, 0x7610, R0 ;  /* 0x00007610ff007816 */ /* 0x000fe40000000000 */
[----:B------:R-:W-:-:S13]  /*0af0*/  ISETP.GE.U32.AND.EX P0, PT, R6, UR5, PT, P0 ;  /* 0x0000000506007c0c */ /* 0x000fda000bf06100 */
[----:B------:R-:W-:Y:S05]  /*0b00*/  @P0 BRA `(.L_x_8) ;  /* 0x0000000400480947 */ /* 0x000fea0003800000 */
[----:B------:R-:W-:Y:S01]  /*0b10*/  ULDC.64 UR16, c[0x0][0x628] ;  /* 0x00018a0000107ab9 */ /* 0x000fe20000000a00 */
[C---:B------:R-:W-:Y:S01]  /*0b20*/  R2UR UR19, R7.reuse ;  /* 0x00000000071372ca */ /* 0x040fe200000e0000 */
[----:B------:R-:W-:Y:S01]  /*0b30*/  ULDC UR18, c[0x0][0x630] ;  /* 0x00018c0000127ab9 */ /* 0x000fe20000000800 */
[----:B------:R-:W-:Y:S02]  /*0b40*/  ISETP.NE.U32.AND P0, PT, RZ, UR16, PT ;  /* 0x00000010ff007c0c */ /* 0x000fe4000bf05070 */
[----:B------:R-:W-:Y:S02]  /*0b50*/  R2UR UR4, R7 ;  /* 0x00000000070472ca */ /* 0x000fe400000e0000 */
[----:B------:R-:W-:Y:S02]  /*0b60*/  ISETP.NE.AND.EX P0, PT, RZ, UR17, PT, P0 ;  /* 0x00000011ff007c0c */ /* 0x000fe4000bf05300 */
[----:B------:R-:W-:-:S11]  /*0b70*/  R2UR UR5, R6 ;  /* 0x00000000060572ca */ /* 0x000fd600000e0000 */
[----:B------:R-:W-:Y:S05]  /*0b80*/  @!P0 BRA `(.L_x_9) ;  /* 0x0000000000308947 */ /* 0x000fea0003800000 */
[----:B------:R-:W-:Y:S01]  /*0b90*/  R2UR UR4, R7 ;  /* 0x00000000070472ca */ /* 0x000fe200000e0000 */
[----:B------:R-:W-:Y:S01]  /*0ba0*/  ULDC UR9, c[0x0][0x634] ;  /* 0x00018d0000097ab9 */ /* 0x000fe20000000800 */
[----:B------:R-:W-:-:S11]  /*0bb0*/  R2UR UR13, R6 ;  /* 0x00000000060d72ca */ /* 0x000fd600000e0000 */
[----:B------:R-:W-:-:S04]  /*0bc0*/  UIADD3 UR9, UP0, UR4, UR9, URZ ;  /* 0x0000000904097290 */ /* 0x000fc8000ff1e03f */
[----:B------:R-:W-:-:S04]  /*0bd0*/  UIADD3.X UR13, URZ, UR13, URZ, UP0, !UPT ;  /* 0x0000000d3f0d7290 */ /* 0x000fc800087fe43f */
[----:B------:R-:W-:-:S04]  /*0be0*/  UIMAD.WIDE.U32 UR4, UR13, UR16, URZ ;  /* 0x000000100d0472a5 */ /* 0x000fc8000f8e003f */
[----:B------:R-:W-:Y:S02]  /*0bf0*/  UIMAD.WIDE.U32 UR6, UP0, UR9, UR17, UR4 ;  /* 0x00000011090672a5 */ /* 0x000fe4000f800004 */
[----:B------:R-:W-:Y:S02]  /*0c00*/  UIMAD.WIDE.U32 UR4, UR9, UR16, URZ ;  /* 0x00000010090472a5 */ /* 0x000fe4000f8e003f */
[----:B------:R-:W-:Y:S02]  /*0c10*/  UIADD3.X UR15, URZ, URZ, URZ, UP0, !UPT ;  /* 0x0000003f3f0f7290 */ /* 0x000fe400087fe43f */
[----:B------:R-:W-:Y:S01]  /*0c20*/  UIADD3 URZ, UP0, UR5, UR6, URZ ;  /* 0x00000006053f7290 */ /* 0x000fe2000ff1e03f */
[----:B------:R-:W-:-:S03]  /*0c30*/  UMOV UR14, UR7 ;  /* 0x00000007000e7c82 */ /* 0x000fc60008000000 */
[----:B------:R-:W-:-:S12]  /*0c40*/  UIMAD.WIDE.U32.X UR4, UR13, UR17, UR14, UP0 ;  /* 0x000000110d0472a5 */ /* 0x000fd800080e040e */
.L_x_9:
[----:B------:R-:W-:Y:S01]  /*0c50*/  USHF.R.U64 UR42, UR4, UR18, UR5 ;  /* 0x00000012042a7299 */ /* 0x000fe20008001205 */
[----:B------:R-:W-:Y:S01]  /*0c60*/  R2UR UR7, R6 ;  /* 0x00000000060772ca */ /* 0x000fe200000e0000 */
[----:B------:R-:W-:Y:S02]  /*0c70*/  USHF.R.U32.HI UR4, URZ, UR18, UR5 ;  /* 0x000000123f047299 */ /* 0x000fe40008011605 */
[----:B------:R-:W-:Y:S01]  /*0c80*/  UIADD3 UR5, UP0, URZ, -UR42, URZ ;  /* 0x8000002a3f057290 */ /* 0x000fe2000ff1e03f */
[----:B------:R-:W-:Y:S01]  /*0c90*/  ULDC.64 UR14, c[0x0][0x620] ;  /* 0x00018800000e7ab9 */ /* 0x000fe20000000a00 */
[----:B------:R-:W-:Y:S02]  /*0ca0*/  UMOV UR6, UR19 ;  /* 0x0000001300067c82 */ /* 0x000fe40008000000 */
[----:B------:R-:W-:Y:S01]  /*0cb0*/  UIADD3.X UR4, URZ, ~UR4, URZ, UP0, !UPT ;  /* 0x800000043f047290 */ /* 0x000fe200087fe43f */
[----:B------:R-:W-:Y:S01]  /*0cc0*/  ULDC UR9, c[0x0][0x618] ;  /* 0x0001860000097ab9 */ /* 0x000fe20000000800 */
[----:B------:R-:W-:-:S02]  /*0cd0*/  UIMAD UR12, UR11, UR12, UR10 ;  /* 0x0000000c0b0c72a4 */ /* 0x000fc4000f8e020a */
[----:B------:R-:W-:Y:S02]  /*0ce0*/  UIMAD UR4, UR4, UR14, URZ ;  /* 0x0000000e040472a4 */ /* 0x000fe4000f8e023f */
[----:B------:R-:W-:Y:S02]  /*0cf0*/  UIMAD.WIDE.U32 UR6, UR5, UR14, UR6 ;  /* 0x0000000e050672a5 */ /* 0x000fe4000f8e0006 */
[----:B------:R-:W-:Y:S01]  /*0d00*/  UIMAD UR4, UR5, UR15, UR4 ;  /* 0x0000000f050472a4 */ /* 0x000fe2000f8e0204 */
[----:B------:R-:W-:Y:S01]  /*0d10*/  ULDC UR10, c[0x0][0x608] ;  /* 0x00018200000a7ab9 */ /* 0x000fe20000000800 */
[----:B------:R-:W-:Y:S02]  /*0d20*/  ULDC UR18, c[0x0][0x658] ;  /* 0x0001960000127ab9 */ /* 0x000fe40000000800 */
[----:B------:R-:W-:Y:S01]  /*0d30*/  UIADD3 UR7, UR7, UR4, URZ ;  /* 0x0000000407077290 */ /* 0x000fe2000fffe03f */
[----:B------:R-:W-:Y:S02]  /*0d40*/  UMOV UR11, 0xffffffff ;  /* 0xffffffff000b7882 */ /* 0x000fe40000000000 */
[----:B------:R-:W-:Y:S01]  /*0d50*/  ULDC.64 UR4, c[0x0][0x640] ;  /* 0x0001900000047ab9 */ /* 0x000fe20000000a00 */
[----:B------:R-:W-:Y:S01]  /*0d60*/  USHF.R.U64 UR16, UR6, UR9, UR7 ;  /* 0x0000000906107299 */ /* 0x000fe20008001207 */
[----:B------:R-:W-:Y:S01]  /*0d70*/  ISETP.NE.U32.AND P0, PT, RZ, UR4, PT ;  /* 0x00000004ff007c0c */ /* 0x000fe2000bf05070 */
[----:B------:R-:W-:-:S02]  /*0d80*/  USHF.R.U32.HI UR7, URZ, UR9, UR7 ;  /* 0x000000093f077299 */ /* 0x000fc40008011607 */
[----:B------:R-:W-:Y:S01]  /*0d90*/  USHF.L.U32 UR6, UR11, UR18, URZ ;  /* 0x000000120b067299 */ /* 0x000fe2000800063f */
[----:B------:R-:W-:Y:S01]  /*0da0*/  ISETP.NE.AND.EX P0, PT, RZ, UR5, PT, P0 ;  /* 0x00000005ff007c0c */ /* 0x000fe2000bf05300 */
[----:B------:R-:W-:Y:S02]  /*0db0*/  USHF.R.U64 UR22, UR16, UR10, UR7 ;  /* 0x0000000a10167299 */ /* 0x000fe40008001207 */
[----:B------:R-:W-:Y:S02]  /*0dc0*/  USHF.R.U32.HI UR7, URZ, UR10, UR7 ;  /* 0x0000000a3f077299 */ /* 0x000fe40008011607 */
[----:B------:R-:W-:Y:S02]  /*0dd0*/  UISETP.NE.AND UP1, UPT, UR39, URZ, UPT ;  /* 0x0000003f2700728c */ /* 0x000fe4000bf25270 */
[----:B------:R-:W-:Y:S01]  /*0de0*/  USHF.R.U64 UR23, UR22, UR18, UR7 ;  /* 0x0000001216177299 */ /* 0x000fe20008001207 */
[----:B------:R-:W-:Y:S01]  /*0df0*/  ULDC UR17, c[0x0][0x600] ;  /* 0x0001800000117ab9 */ /* 0x000fe20000000800 */
[----:B------:R-:W-:-:S02]  /*0e00*/  ULOP3.LUT UR13, URZ, UR6, URZ, 0x33, !UPT ;  /* 0x000000063f0d7292 */ /* 0x000fc4000f8e333f */
[----:B------:R-:W-:Y:S02]  /*0e10*/  UIADD3 UR15, UR17, -0x1, URZ ;  /* 0xffffffff110f7890 */ /* 0x000fe4000fffe03f */
[----:B------:R-:W-:Y:S02]  /*0e20*/  USEL UR12, UR8, UR12, !UP1 ;  /* 0x0000000c080c7287 */ /* 0x000fe4000c800000 */
[----:B------:R-:W-:Y:S01]  /*0e30*/  USHF.R.U32.HI UR7, URZ, UR18, UR7 ;  /* 0x000000123f077299 */ /* 0x000fe20008011607 */
[----:B------:R-:W-:Y:S01]  /*0e40*/  ULDC UR19, c[0x0][0x648] ;  /* 0x0001920000137ab9 */ /* 0x000fe20000000800 */
[----:B------:R-:W-:Y:S01]  /*0e50*/  ULDC UR20, c[0x0][0x638] ;  /* 0x00018e0000147ab9 */ /* 0x000fe20000000800 */
[----:B------:R-:W-:Y:S01]  /*0e60*/  UMOV UR21, 0x1 ;  /* 0x0000000100157882 */ /* 0x000fe20000000000 */
[----:B------:R-:W-:Y:S01]  /*0e70*/  UMOV UR6, UR23 ;  /* 0x0000001700067c82 */ /* 0x000fe20008000000 */
[----:B------:R-:W-:Y:S07]  /*0e80*/  @!P0 BRA `(.L_x_10) ;  /* 0x0000000000308947 */ /* 0x000fee0003800000 */
[----:B------:R-:W-:Y:S02]  /*0e90*/  ULDC UR10, c[0x0][0x64c] ;  /* 0x00019300000a7ab9 */ /* 0x000fe40000000800 */
        /* <DEDUP_REMOVED lines=8> */
[----:B------:R-:W-:-:S07]  /*0f20*/  UIMAD.WIDE.U32.X UR4, UR14, UR5, UR10, UP0 ;  /* 0x000000050e0472a5 */ /* 0x000fce00080e040a */
[----:B------:R-:W-:Y:S01]  /*0f30*/  UMOV UR6, UR4 ;  /* 0x0000000400067c82 */ /* 0x000fe20008000000 */
[----:B------:R-:W-:-:S05]  /*0f40*/  UMOV UR7, UR5 ;  /* 0x0000000500077c82 */ /* 0x000fca0008000000 */
.L_x_10:
[----:B------:R-:W-:Y:S01]  /*0f50*/  USHF.R.U64 UR5, UR6, UR19, UR7 ;  /* 0x0000001306057299 */ /* 0x000fe20008001207 */
[----:B------:R-:W-:Y:S01]  /*0f60*/  IMAD.MOV.U32 R0, RZ, RZ, 0x1 ;  /* 0x00000001ff007424 */ /* 0x000fe200078e00ff */
[----:B------:R-:W-:Y:S02]  /*0f70*/  USHF.L.U32 UR4, UR21, UR18, URZ ;  /* 0x0000001215047299 */ /* 0x000fe4000800063f */
[----:B------:R-:W-:Y:S02]  /*0f80*/  ULOP3.LUT UR13, UR22, UR13, URZ, 0xc0, !UPT ;  /* 0x0000000d160d7292 */ /* 0x000fe4000f8ec03f */
[----:B------:R-:W-:Y:S02]  /*0f90*/  UIADD3 UR6, -UR5, URZ, URZ ;  /* 0x0000003f05067290 */ /* 0x000fe4000fffe13f */
[----:B------:R-:W-:Y:S02]  /*0fa0*/  UIMAD UR13, UR4, UR5, UR13 ;  /* 0x00000005040d72a4 */ /* 0x000fe4000f8e020d */
[----:B------:R-:W-:-:S02]  /*0fb0*/  ULOP3.LUT UR15, UR16, UR15, URZ, 0xc0, !UPT ;  /* 0x0000000f100f7292 */ /* 0x000fc4000f8ec03f */
[----:B------:R-:W-:Y:S01]  /*0fc0*/  UIMAD UR4, UR6, UR20, UR23 ;  /* 0x00000014060472a4 */ /* 0x000fe2000f8e0217 */
[----:B------:R-:W-:Y:S01]  /*0fd0*/  ULDC UR5, c[0x0][0x610] ;  /* 0x0001840000057ab9 */ /* 0x000fe20000000800 */
[----:B------:R-:W-:Y:S02]  /*0fe0*/  UISETP.NE.AND UP0, UPT, UR39, URZ, UPT ;  /* 0x0000003f2700728c */ /* 0x000fe4000bf05270 */
[----:B------:R-:W-:Y:S02]  /*0ff0*/  UIMAD UR12, UR13, UR5, UR12 ;  /* 0x000000050d0c72a4 */ /* 0x000fe4000f8e020c */
[----:B------:R-:W-:-:S04]  /*1000*/  UIMAD UR4, UR4, UR17, UR15 ;  /* 0x00000011040472a4 */ /* 0x000fc8000f8e020f */
[----:B------:R-:W-:Y:S02]  /*1010*/  USEL UR41, UR4, UR12, !UP0 ;  /* 0x0000000c04297287 */ /* 0x000fe4000c000000 */
[----:B------:R-:W-:-:S12]  /*1020*/  USEL UR40, UR12, UR4, !UP0 ;  /* 0x000000040c287287 */ /* 0x000fd8000c000000 */
.L_x_8:
[----:B------:R-:W-:-:S08]  /*1030*/  NOP ;  /* 0x0000000000007918 */ /* 0x000fd00000000000 */
[----:B------:R-:W1:Y:S02]  /*1040*/  USETMAXREG.TRY_ALLOC.CTAPOOL UP0, 0xf0 ;  /* 0x000000f0000079c8 */ /* 0x000e640008000600 */
[----:B-1----:R-:W-:-:S13]  /*1050*/  PLOP3.LUT P0, PT, PT, PT, UP0, 0x80, 0x0 ;  /* 0x000000000000781c */ /* 0x002fda0003f0f008 */
[----:B------:R-:W-:Y:S05]  /*1060*/  @!P0 BRA `(.L_x_8) ;  /* 0xfffffffc00f08947 */ /* 0x000fea000383ffff */
[----:B------:R-:W-:Y:S01]  /*1070*/  ULDC.64 UR4, c[0x0][0x598] ;  /* 0x0001660000047ab9 */ /* 0x000fe20000000a00 */
[----:B------:R-:W-:Y:S01]  /*1080*/  ULDC.64 UR44, c[0x0][0x208] ;  /* 0x00008200002c7ab9 */ /* 0x000fe20000000a00 */
[----:B------:R-:W-:-:S04]  /*1090*/  ISETP.NE.U32.AND P0, PT, RZ, UR4, PT ;  /* 0x00000004ff007c0c */ /* 0x000fc8000bf05070 */
[----:B------:R-:W-:-:S13]  /*10a0*/  ISETP.NE.AND.EX P0, PT, RZ, UR5, PT, P0 ;  /* 0x00000005ff007c0c */ /* 0x000fda000bf05300 */
[----:B------:R-:W-:Y:S05]  /*10b0*/  @!P0 BRA `(.L_x_11) ;  /* 0x00000000001c8947 */ /* 0x000fea0003800000 */
[----:B------:R-:W1:Y:S02]  /*10c0*/  LDC.64 R2, c[0x0][0x598] ;  /* 0x00016600ff027b82 */ /* 0x000e640000000a00 */
[----:B-1----:R-:W2:Y:S02]  /*10d0*/  LDG.E.64 R2, desc[UR44][R2.64] ;  /* 0x0000002c02027981 */ /* 0x002ea4000c1e1b00 */
[----:B--2---:R-:W-:-:S04]  /*10e0*/  ISETP.NE.U32.AND P0, PT, R2, RZ, PT ;  /* 0x000000ff0200720c */ /* 0x004fc80003f05070 */
[----:B------:R-:W-:-:S13]  /*10f0*/  ISETP.NE.AND.EX P0, PT, R3, RZ, PT, P0 ;  /* 0x000000ff0300720c */ /* 0x000fda0003f05300 */
[----:B------:R-:W-:Y:S05]  /*1100*/  @!P0 BRA `(.L_x_11) ;  /* 0x0000000000088947 */ /* 0x000fea0003800000 */
[----:B------:R1:W5:Y:S01]  /*1110*/  LD.E R2, desc[UR44][R2.64] ;  /* 0x0000002c02027980 */ /* 0x000362000c101900 */
[----:B------:R-:W-:Y:S05]  /*1120*/  BRA `(.L_x_12) ;  /* 0x0000000000247947 */ /* 0x000fea0003800000 */
.L_x_11:
[----:B------:R-:W-:Y:S02]  /*1130*/  ULDC.64 UR4, c[0x0][0x588] ;  /* 0x0001620000047ab9 */ /* 0x000fe40000000a00 */
[----:B------:R-:W-:-:S04]  /*1140*/  ISETP.NE.U32.AND P0, PT, RZ, UR4, PT ;  /* 0x00000004ff007c0c */ /* 0x000fc8000bf05070 */
[----:B------:R-:W-:-:S13]  /*1150*/  ISETP.NE.AND.EX P0, PT, RZ, UR5, PT, P0 ;  /* 0x00000005ff007c0c */ /* 0x000fda000bf05300 */
[----:B------:R-:W-:Y:S05]  /*1160*/  @!P0 BRA `(.L_x_13) ;  /* 0x00000000000c8947 */ /* 0x000fea0003800000 */
[----:B------:R-:W1:Y:S02]  /*1170*/  LDC.64 R2, c[0x0][0x588] ;  /* 0x00016200ff027b82 */ /* 0x000e640000000a00 */
[----:B-1----:R2:W5:Y:S01]  /*1180*/  LDG.E R2, desc[UR44][R2.64] ;  /* 0x0000002c02027981 */ /* 0x002562000c1e1900 */
[----:B------:R-:W-:Y:S05]  /*1190*/  BRA `(.L_x_12) ;  /* 0x0000000000087947 */ /* 0x000fea0003800000 */
.L_x_13:
[----:B------:R-:W-:Y:S02]  /*11a0*/  ULDC UR4, c[0x0][0x580] ;  /* 0x0001600000047ab9 */ /* 0x000fe40000000800 */
[----:B------:R-:W-:-:S07]  /*11b0*/  IMAD.U32 R2, RZ, RZ, UR4 ;  /* 0x00000004ff027e24 */ /* 0x000fce000f8e00ff */
.L_x_12:
[----:B------:R-:W-:Y:S02]  /*11c0*/  ULDC.64 UR4, c[0x0][0x5a0] ;  /* 0x0001680000047ab9 */ /* 0x000fe40000000a00 */
[----:B------:R-:W-:-:S04]  /*11d0*/  ISETP.NE.U32.AND P0, PT, RZ, UR4, PT ;  /* 0x00000004ff007c0c */ /* 0x000fc8000bf05070 */
[----:B------:R-:W-:-:S13]  /*11e0*/  ISETP.NE.AND.EX P0, PT, RZ, UR5, PT, P0 ;  /* 0x00000005ff007c0c */ /* 0x000fda000bf05300 */
[----:B------:R-:W-:Y:S05]  /*11f0*/  @!P0 BRA `(.L_x_14) ;  /* 0x00000000001c8947 */ /* 0x000fea0003800000 */
[----:B------:R-:W3:Y:S02]  /*1200*/  LDC.64 R4, c[0x0][0x5a0] ;  /* 0x00016800ff047b82 */ /* 0x000ee40000000a00 */
[----:B---3--:R-:W3:Y:S02]  /*1210*/  LDG.E.64 R4, desc[UR44][R4.64] ;  /* 0x0000002c04047981 */ /* 0x008ee4000c1e1b00 */
[----:B---3--:R-:W-:-:S04]  /*1220*/  ISETP.NE.U32.AND P0, PT, R4, RZ, PT ;  /* 0x000000ff0400720c */ /* 0x008fc80003f05070 */
[----:B------:R-:W-:-:S13]  /*1230*/  ISETP.NE.AND.EX P0, PT, R5, RZ, PT, P0 ;  /* 0x000000ff0500720c */ /* 0x000fda0003f05300 */
[----:B------:R-:W-:Y:S05]  /*1240*/  @!P0 BRA `(.L_x_14) ;  /* 0x0000000000088947 */ /* 0x000fea0003800000 */
[----:B------:R3:W5:Y:S01]  /*1250*/  LD.E R16, desc[UR44][R4.64] ;  /* 0x0000002c04107980 */ /* 0x000762000c101900 */
[----:B------:R-:W-:Y:S05]  /*1260*/  BRA `(.L_x_15) ;  /* 0x0000000000247947 */ /* 0x000fea0003800000 */
.L_x_14:
[----:B------:R-:W-:Y:S02]  /*1270*/  ULDC.64 UR4, c[0x0][0x590] ;  /* 0x0001640000047ab9 */ /* 0x000fe40000000a00 */
[----:B------:R-:W-:-:S04]  /*1280*/  ISETP.NE.U32.AND P0, PT, RZ, UR4, PT ;  /* 0x00000004ff007c0c */ /* 0x000fc8000bf05070 */
[----:B------:R-:W-:-:S13]  /*1290*/  ISETP.NE.AND.EX P0, PT, RZ, UR5, PT, P0 ;  /* 0x00000005ff007c0c */ /* 0x000fda000bf05300 */
[----:B------:R-:W-:Y:S05]  /*12a0*/  @!P0 BRA `(.L_x_16) ;  /* 0x00000000000c8947 */ /* 0x000fea0003800000 */
[----:B------:R-:W3:Y:S02]  /*12b0*/  LDC.64 R4, c[0x0][0x590] ;  /* 0x00016400ff047b82 */ /* 0x000ee40000000a00 */
[----:B---3--:R4:W5:Y:S01]  /*12c0*/  LDG.E R16, desc[UR44][R4.64] ;  /* 0x0000002c04107981 */ /* 0x008962000c1e1900 */
[----:B------:R-:W-:Y:S05]  /*12d0*/  BRA `(.L_x_15) ;  /* 0x0000000000087947 */ /* 0x000fea0003800000 */
.L_x_16:
[----:B------:R-:W-:Y:S02]  /*12e0*/  ULDC UR4, c[0x0][0x584] ;  /* 0x0001610000047ab9 */ /* 0x000fe40000000800 */
[----:B------:R-:W-:-:S07]  /*12f0*/  IMAD.U32 R16, RZ, RZ, UR4 ;  /* 0x00000004ff107e24 */ /* 0x000fce000f8e00ff */
.L_x_15:
[----:B------:R-:W-:-:S13]  /*1300*/  LOP3.LUT P0, RZ, R0, 0xff, RZ, 0xc0, !PT ;  /* 0x000000ff00ff7812 */ /* 0x000fda000780c0ff */
[----:B------:R-:W-:Y:S05]  /*1310*/  @!P0 EXIT ;  /* 0x000000000000894d */ /* 0x000fea0003800000 */
[----:B------:R-:W-:Y:S01]  /*1320*/  ULDC UR4, c[0x0][0x28c] ;  /* 0x0000a30000047ab9 */ /* 0x000fe20000000800 */
[----:B------:R-:W-:Y:S01]  /*1330*/  UMOV UR36, URZ ;  /* 0x0000003f00247c82 */ /* 0x000fe20008000000 */
[----:B------:R-:W-:Y:S01]  /*1340*/  UIADD3 UR4, UR4, 0x3f, URZ ;  /* 0x0000003f04047890 */ /* 0x000fe2000fffe03f */
[----:B------:R-:W-:-:S03]  /*1350*/  UMOV UR37, URZ ;  /* 0x0000003f00257c82 */ /* 0x000fc60008000000 */
[----:B------:R-:W-:-:S04]  /*1360*/  USHF.R.S32.HI UR5, URZ, 0x1f, UR4 ;  /* 0x0000001f3f057899 */ /* 0x000fc80008011404 */
[----:B------:R-:W-:-:S04]  /*1370*/  ULEA.HI UR5, UR5, UR4, URZ, 0x6 ;  /* 0x0000000405057291 */ /* 0x000fc8000f8f303f */
[----:B------:R-:W-:-:S12]  /*1380*/  USHF.R.S32.HI UR43, URZ, 0x6, UR5 ;  /* 0x000000063f2b7899 */ /* 0x000fd80008011405 */
.L_x_546:
[----:B------:R-:W0:Y:S01]  /*1390*/  S2R R0, SR_TID.X ;  /* 0x0000000000007919 */ /* 0x000e220000002100 */
[----:B-1----:R-:W1:Y:S01]  /*13a0*/  S2UR UR7, SR_CgaCtaId ;  /* 0x00000000000779c3 */ /* 0x002e620000008800 */
[----:B------:R-:W-:Y:S02]  /*13b0*/  UMOV UR6, 0x400 ;  /* 0x0000040000067882 */ /* 0x000fe40000000000 */
[----:B-1----:R-:W-:Y:S01]  /*13c0*/  ULEA UR6, UR7, UR6, 0x18 ;  /* 0x0000000607067291 */ /* 0x002fe2000f8ec03f */
[----:B0-----:R-:W-:-:S04]  /*13d0*/  LOP3.LUT R0, R0, 0x80, RZ, 0xc0, !PT ;  /* 0x0000008000007812 */ /* 0x001fc800078ec0ff */
[----:B------:R-:W-:-:S06]  /*13e0*/  SHF.R.U32.HI R0, RZ, 0x7, R0 ;  /* 0x00000007ff007819 */ /* 0x000fcc0000011600 */
[----:B------:R-:W0:Y:S02]  /*13f0*/  SHFL.IDX PT, R0, R0, RZ, 0x1f ;  /* 0x00001fff00007589 */ /* 0x000e2400000e0000 */
[----:B0-----:R-:W-:-:S13]  /*1400*/  R2UR UR4, R0 ;  /* 0x00000000000472ca */ /* 0x001fda00000e0000 */
[----:B------:R-:W-:-:S04]  /*1410*/  ULEA.HI UR5, UR4, UR4, URZ, 0x1 ;  /* 0x0000000404057291 */ /* 0x000fc8000f8f083f */
[----:B------:R-:W-:-:S04]  /*1420*/  ULOP3.LUT UR5, UR5, 0x7fffe, URZ, 0xc0, !UPT ;  /* 0x0007fffe05057892 */ /* 0x000fc8000f8ec03f */
[----:B------:R-:W-:-:S03]  /*1430*/  UIADD3 UR5, UR4, -UR5, URZ ;  /* 0x8000000504057290 */ /* 0x000fc6000fffe03f */
[----:B------:R-:W-:Y:S01]  /*1440*/  ULDC UR4, c[0x0][0x28c] ;  /* 0x0000a30000047ab9 */ /* 0x000fe20000000800 */
[----:B------:R-:W-:Y:S01]  /*1450*/  ULEA UR5, UR5, UR6, 0xd ;  /* 0x0000000605057291 */ /* 0x000fe2000f8e683f */
[----:B------:R-:W-:-:S03]  /*1460*/  ISETP.LT.AND P0, PT, RZ, UR4, PT ;  /* 0x00000004ff007c0c */ /* 0x000fc6000bf01270 */
[----:B------:R-:W-:-:S04]  /*1470*/  UIADD3 UR5, UR5, 0x100, URZ ;  /* 0x0000010005057890 */ /* 0x000fc8000fffe03f */
[----:B------:R-:W-:-:S04]  /*1480*/  USHF.R.U32.HI UR5, URZ, 0x4, UR5 ;  /* 0x000000043f057899 */ /* 0x000fc80008011605 */
[----:B------:R-:W-:Y:S02]  /*1490*/  ULOP3.LUT UR46, UR5, 0x3fff, URZ, 0xc0, !UPT ;  /* 0x00003fff052e7892 */ /* 0x000fe4000f8ec03f */
[----:B--23-5:R-:W-:Y:S10]  /*14a0*/  @P0 BRA `(.L_x_17) ;  /* 0x0000000000400947 */ /* 0x02cff40003800000 */
[----:B------:R-:W-:Y:S01]  /*14b0*/  MOV R0, 0x0 ;  /* 0x0000000000007802 */ /* 0x000fe20000000f00 */
[----:B------:R-:W-:Y:S01]  /*14c0*/  ULDC.64 UR4, c[0x4][0x68] ;  /* 0x01001a0000047ab9 */ /* 0x000fe20000000a00 */
[----:B------:R-:W-:Y:S01]  /*14d0*/  ULDC.64 UR6, c[0x4][0x8] ;  /* 0x0100020000067ab9 */ /* 0x000fe20000000a00 */
[----:B---34-:R-:W-:Y:S01]  /*14e0*/  MOV R4, UR4 ;  /* 0x0000000400047c02 */ /* 0x018fe20008000f00 */
[----:B------:R0:W1:Y:S01]  /*14f0*/  LDC.64 R14, c[0x4][R0] ;  /* 0x01000000000e7b82 */ /* 0x0000620000000a00 */
[----:B------:R-:W-:Y:S01]  /*1500*/  IMAD.U32 R5, RZ, RZ, UR5 ;  /* 0x00000005ff057e24 */ /* 0x000fe2000f8e00ff */
[----:B------:R-:W-:Y:S01]  /*1510*/  ULDC.64 UR4, c[0x4][0x70] ;  /* 0x01001c0000047ab9 */ /* 0x000fe20000000a00 */
[----:B------:R-:W-:Y:S01]  /*1520*/  MOV R10, UR6 ;  /* 0x00000006000a7c02 */ /* 0x000fe20008000f00 */
[----:B------:R-:W-:Y:S01]  /*1530*/  IMAD.U32 R6, RZ, RZ, UR4 ;  /* 0x00000004ff067e24 */ /* 0x000fe2000f8e00ff */
[----:B------:R-:W-:Y:S01]  /*1540*/  MOV R13, RZ ;  /* 0x000000ff000d7202 */ /* 0x000fe20000000f00 */
[----:B------:R-:W-:-:S02]  /*1550*/  IMAD.U32 R7, RZ, RZ, UR5 ;  /* 0x00000005ff077e24 */ /* 0x000fc4000f8e00ff */
[----:B------:R-:W-:Y:S02]  /*1560*/  IMAD.U32 R11, RZ, RZ, UR7 ;  /* 0x00000007ff0b7e24 */ /* 0x000fe4000f8e00ff */
[----:B------:R-:W-:Y:S02]  /*1570*/  IMAD.MOV.U32 R8, RZ, RZ, 0x1e1 ;  /* 0x000001e1ff087424 */ /* 0x000fe400078e00ff */
[----:B0-----:R-:W-:-:S07]  /*1580*/  IMAD.MOV.U32 R12, RZ, RZ, 0x1 ;  /* 0x00000001ff0c7424 */ /* 0x001fce00078e00ff */
[----:B------:R-:W-:-:S07]  /*1590*/  LEPC R20, `(.L_x_17) ;  /* 0x000000001014794e */ /* 0x000fce0000000000 */
[----:B-12--5:R-:W-:Y:S05]  /*15a0*/  CALL.ABS.NOINC R14 ;  /* 0x000000000e007343 */ /* 0x026fea0003c00000 */
.L_x_17:
[----:B------:R-:W-:-:S06]  /*15b0*/  ULOP3.LUT UR4, UR38, 0x1, URZ, 0xfc, !UPT ;  /* 0x0000000126047892 */ /* 0x000fcc000f8efc3f */
[----:B------:R-:W-:-:S05]  /*15c0*/  IMAD.U32 R0, RZ, RZ, UR4 ;  /* 0x00000004ff007e24 */ /* 0x000fca000f8e00ff */
[----:B------:R-:W-:-:S13]  /*15d0*/  ISETP.NE.AND P0, PT, R0, 0x3, PT ;  /* 0x000000030000780c */ /* 0x000fda0003f05270 */
[----:B------:R-:W-:Y:S05]  /*15e0*/  @!P0 BRA `(.L_x_18) ;  /* 0x0000000000048947 */ /* 0x000fea0003800000 */
[----:B------:R-:W-:Y:S01]  /*15f0*/  BPT.TRAP 0x1 ;  /* 0x000000040000795c */ /* 0x000fe20000300000 */
.L_x_18:
[----:B------:R-:W0:Y:S01]  /*1600*/  S2UR UR5, SR_CgaCtaId ;  /* 0x00000000000579c3 */ /* 0x000e220000008800 */
[----:B------:R-:W-:Y:S01]  /*1610*/  UMOV UR4, 0x400 ;  /* 0x0000040000047882 */ /* 0x000fe20000000000 */
[----:B--2---:R-:W-:Y:S02]  /*1620*/  IMAD.U32 R3, RZ, RZ, UR36 ;  /* 0x00000024ff037e24 */ /* 0x004fe4000f8e00ff */
[----:B---34-:R-:W-:-:S03]  /*1630*/  IMAD.U32 R5, RZ, RZ, UR37 ;  /* 0x00000025ff057e24 */ /* 0x018fc6000f8e00ff */
[----:B------:R-:W-:Y:S01]  /*1640*/  SHF.L.U32 R3, R3, 0x1f, RZ ;  /* 0x0000001f03037819 */ /* 0x000fe200000006ff */
[----:B0-----:R-:W-:-:S06]  /*1650*/  ULEA UR4, UR5, UR4, 0x18 ;  /* 0x0000000405047291 */ /* 0x001fcc000f8ec03f */
[----:B------:R-:W-:-:S05]  /*1660*/  MOV R0, UR4 ;  /* 0x0000000400007c02 */ /* 0x000fca0008000f00 */
[----:B------:R-:W-:-:S04]  /*1670*/  IMAD R4, R5, 0x8, R0 ;  /* 0x0000000805047824 */ /* 0x000fc800078e0200 */
[----:B------:R0:W1:Y:S01]  /*1680*/  SYNCS.PHASECHK.TRANS64.TRYWAIT P1, [R4+URZ], R3 ;  /* 0x00000003040075a7 */ /* 0x000062000802017f */
[----:B------:R-:W-:Y:S05]  /*1690*/  @!P0 BRA `(.L_x_19) ;  /* 0x0000000000048947 */ /* 0x000fea0003800000 */
[----:B------:R-:W-:Y:S01]  /*16a0*/  BPT.TRAP 0x1 ;  /* 0x000000040000795c */ /* 0x000fe20000300000 */
.L_x_19:
[----:B-1----:R-:W-:Y:S05]  /*16b0*/  @P1 BRA `(.L_x_20) ;  /* 0x0000000000081947 */ /* 0x002fea0003800000 */
[----:B------:R-:W1:Y:S02]  /*16c0*/  SYNCS.PHASECHK.TRANS64.TRYWAIT P1, [R4+URZ], R3 ;  /* 0x00000003040075a7 */ /* 0x000e64000802017f */
[----:B-1----:R-:W-:Y:S05]  /*16d0*/  @!P1 BRA `(.L_x_21) ;  /* 0x0000021800c49947 */ /* 0x002fea0003800000 */
.L_x_20:
[----:B------:R-:W-:-:S04]  /*16e0*/  UISETP.LT.AND UP0, UPT, UR43, 0x1, UPT ;  /* 0x000000012b00788c */ /* 0x000fc8000bf01270 */
[----:B------:R-:W-:-:S06]  /*16f0*/  USEL UR4, UR43, 0x1, UP0 ;  /* 0x000000012b047887 */ /* 0x000fcc0008000000 */
[----:B01----:R-:W-:Y:S01]  /*1700*/  IMAD.U32 R3, RZ, RZ, UR4 ;  /* 0x00000004ff037e24 */ /* 0x003fe2000f8e00ff */
[----:B------:R-:W-:Y:S05]  /*1710*/  WARPSYNC.ALL ;  /* 0x0000000000007948 */ /* 0x000fea0003800000 */
[----:B------:R-:W-:-:S04]  /*1720*/  IADD3 R3, -R3, UR43, RZ ;  /* 0x0000002b03037c10 */ /* 0x000fc8000fffe1ff */
[----:B------:R-:W-:Y:S02]  /*1730*/  ISETP.GE.AND P1, PT, R3, 0x1, PT ;  /* 0x000000010300780c */ /* 0x000fe40003f26270 */
[----:B------:R-:W-:Y:S01]  /*1740*/  R2UR UR4, R0 ;  /* 0x00000000000472ca */ /* 0x000fe200000e0000 */
[----:B------:R-:W-:Y:S01]  /*1750*/  WARPGROUP.ARRIVE ;  /* 0x00000000000079c5 */ /* 0x000fe20000000000 */
[----:B------:R-:W-:Y:S01]  /*1760*/  UMOV UR9, 0x40000040 ;  /* 0x4000004000097882 */ /* 0x000fe20000000000 */
[----:B------:R-:W-:Y:S01]  /*1770*/  UMOV UR11, 0x40000040 ;  /* 0x40000040000b7882 */ /* 0x000fe20000000000 */
[----:B------:R0:W-:Y:S01]  /*1780*/  STL [R1+0x2c8], R17 ;  /* 0x0002c81101007387 */ /* 0x0001e20000100800 */
[----:B------:R-:W-:Y:S01]  /*1790*/  UMOV UR15, UR11 ;  /* 0x0000000b000f7c82 */ /* 0x000fe20008000000 */
[----:B------:R-:W-:Y:S02]  /*17a0*/  UMOV UR13, 0x40000040 ;  /* 0x40000040000d7882 */ /* 0x000fe40000000000 */
[----:B-----5:R-:W-:Y:S04]  /*17b0*/  STL [R1+0x2c4], R16 ;  /* 0x0002c41001007387 */ /* 0x020fe80000100800 */
[----:B------:R-:W-:Y:S01]  /*17c0*/  STL [R1+0x2c0], R3 ;  /* 0x0002c00301007387 */ /* 0x000fe20000100800 */
[----:B------:R-:W-:-:S03]  /*17d0*/  UIADD3 UR4, UR4, 0x30100, URZ ;  /* 0x0003010004047890 */ /* 0x000fc6000fffe03f */
[----:B------:R-:W-:Y:S01]  /*17e0*/  STL [R1+0x2bc], R2 ;  /* 0x0002bc0201007387 */ /* 0x000fe20000100800 */
[----:B------:R-:W-:-:S03]  /*17f0*/  USHF.R.U32.HI UR4, URZ, 0x4, UR4 ;  /* 0x000000043f047899 */ /* 0x000fc60008011604 */
[----:B------:R1:W-:Y:S01]  /*1800*/  STL [R1+0x2cc], R0 ;  /* 0x0002cc0001007387 */ /* 0x0003e20000100800 */
[----:B------:R-:W-:Y:S02]  /*1810*/  ULOP3.LUT UR5, UR4, 0x3fff, URZ, 0xc0, !UPT ;  /* 0x00003fff04057892 */ /* 0x000fe4000f8ec03f */
[----:B------:R-:W-:Y:S02]  /*1820*/  ULOP3.LUT UR4, UR46, 0x10000, URZ, 0xfc, !UPT ;  /* 0x000100002e047892 */ /* 0x000fe4000f8efc3f */
[----:B------:R-:W-:Y:S02]  /*1830*/  ULOP3.LUT UR5, UR5, 0x10000, URZ, 0xfc, !UPT ;  /* 0x0001000005057892 */ /* 0x000fe4000f8efc3f */
[----:B------:R-:W-:Y:S02]  /*1840*/  ULEA UR8, UR37, UR4, 0xc ;  /* 0x0000000425087291 */ /* 0x000fe4000f8e603f */
[----:B------:R-:W-:Y:S02]  /*1850*/  ULEA UR6, UR37, UR5, 0xc ;  /* 0x0000000525067291 */ /* 0x000fe4000f8e603f */
[----:B------:R-:W-:-:S05]  /*1860*/  UIADD3 UR12, UR8, 0x400, URZ ;  /* 0x00000400080c7890 */ /* 0x000fca000fffe03f */
[----:B------:R-:W-:Y:S02]  /*1870*/  UMOV UR10, UR6 ;  /* 0x00000006000a7c82 */ /* 0x000fe40008000000 */
[----:B------:R-:W-:Y:S01]  /*1880*/  HGMMA.64x256x8.F32.TF32 R24, gdesc[UR8], RZ, !UPT, gsb0 ;  /* 0x07e00000081879f0 */ /* 0x000fe2000c0028ff */
[----:B------:R-:W-:Y:S02]  /*1890*/  UMOV UR14, UR10 ;  /* 0x0000000a000e7c82 */ /* 0x000fe40008000000 */
[----:B------:R-:W-:Y:S02]  /*18a0*/  WARPGROUP.DEPBAR.LE gsb0, 0x0 ;  /* 0x00008000000079c5 */ /* 0x000fe40000010000 */
[----:B------:R-:W-:Y:S01]  /*18b0*/  STL.64 [R1], R24 ;  /* 0x0000001801007387 */ /* 0x000fe20000100a00 */
[----:B------:R-:W-:Y:S01]  /*18c0*/  IMAD.MOV.U32 R235, RZ, RZ, R46 ;  /* 0x000000ffffeb7224 */ /* 0x000fe200078e002e */
[----:B------:R-:W-:Y:S01]  /*18d0*/  MOV R234, R47 ;  /* 0x0000002f00ea7202 */ /* 0x000fe20000000f00 */
[----:B------:R-:W-:Y:S01]  /*18e0*/  IMAD.MOV.U32 R233, RZ, RZ, R48 ;  /* 0x000000ffffe97224 */ /* 0x000fe200078e0030 */
[----:B------:R-:W-:Y:S01]  /*18f0*/  STL.64 [R1+0x8], R26 ;  /* 0x0000081a01007387 */ /* 0x000fe20000100a00 */
        /* <DEDUP_REMOVED lines=59> */
[----:B0-----:R-:W-:Y:S01]  /*1cb0*/  MOV R17, R135 ;  /* 0x0000008700117202 */ /* 0x001fe20000000f00 */
[----:B------:R-:W-:Y:S01]  /*1cc0*/  IMAD.MOV.U32 R173, RZ, RZ, R89 ;  /* 0x000000ffffad7224 */ /* 0x000fe200078e0059 */
[----:B------:R-:W-:Y:S01]  /*1cd0*/  MOV R13, R139 ;  /* 0x0000008b000d7202 */ /* 0x000fe20000000f00 */
[----:B------:R-:W-:Y:S01]  /*1ce0*/  IMAD.MOV.U32 R174, RZ, RZ, R90 ;  /* 0x000000ffffae7224 */ /* 0x000fe200078e005a */
[----:B------:R-:W-:Y:S01]  /*1cf0*/  MOV R9, R143 ;  /* 0x0000008f00097202 */ /* 0x000fe20000000f00 */
[----:B------:R-:W-:Y:S01]  /*1d00*/  IMAD.MOV.U32 R176, RZ, RZ, R92 ;  /* 0x000000ffffb07224 */ /* 0x000fe200078e005c */
[----:B------:R-:W-:Y:S01]  /*1d10*/  MOV R5, R147 ;  /* 0x0000009300057202 */ /* 0x000fe20000000f00 */
[----:B------:R-:W-:Y:S01]  /*1d20*/  IMAD.MOV.U32 R177, RZ, RZ, R93 ;  /* 0x000000ffffb17224 */ /* 0x000fe200078e005d */
[----:B------:R0:W-:Y:S01]  /*1d30*/  STL.64 [R1+0x50], R44 ;  /* 0x0000502c01007387 */ /* 0x0001e20000100a00 */
[----:B------:R-:W-:Y:S01]  /*1d40*/  IMAD.MOV.U32 R178, RZ, RZ, R94 ;  /* 0x000000ffffb27224 */ /* 0x000fe200078e005e */
[----:B-1----:R-:W-:Y:S01]  /*1d50*/  MOV R0, R151 ;  /* 0x0000009700007202 */ /* 0x002fe20000000f00 */
[----:B------:R-:W-:Y:S01]  /*1d60*/  IMAD.MOV.U32 R180, RZ, RZ, R96 ;  /* 0x000000ffffb47224 */ /* 0x000fe200078e0060 */
[----:B------:R-:W-:Y:S01]  /*1d70*/  STL [R1+0xaf0], R152 ;  /* 0x000af09801007387 */ /* 0x000fe20000100800 */
[----:B------:R-:W-:-:S02]  /*1d80*/  IMAD.MOV.U32 R181, RZ, RZ, R97 ;  /* 0x000000ffffb57224 */ /* 0x000fc400078e0061 */
[----:B------:R-:W-:Y:S02]  /*1d90*/  IMAD.MOV.U32 R182, RZ, RZ, R98 ;  /* 0x000000ffffb67224 */ /* 0x000fe400078e0062 */
[----:B------:R-:W-:Y:S02]  /*1da0*/  IMAD.MOV.U32 R184, RZ, RZ, R100 ;  /* 0x000000ffffb87224 */ /* 0x000fe400078e0064 */
[----:B------:R-:W-:Y:S02]  /*1db0*/  IMAD.MOV.U32 R185, RZ, RZ, R101 ;  /* 0x000000ffffb97224 */ /* 0x000fe400078e0065 */
[----:B------:R-:W-:Y:S02]  /*1dc0*/  IMAD.MOV.U32 R186, RZ, RZ, R102 ;  /* 0x000000ffffba7224 */ /* 0x000fe400078e0066 */
[----:B------:R-:W-:Y:S02]  /*1dd0*/  IMAD.MOV.U32 R188, RZ, RZ, R104 ;  /* 0x000000ffffbc7224 */ /* 0x000fe400078e0068 */
        /* <DEDUP_REMOVED lines=35> */
[----:B0-----:R-:W-:-:S06]  /*2010*/  WARPGROUP.ARRIVE ;  /* 0x00000000000079c5 */ /* 0x001fcc0000000000 */
[----:B------:R-:W-:Y:S03]  /*2020*/  HGMMA.64x256x8.F32.TF32 R24, gdesc[UR12], RZ, !UPT, gsb0 ;  /* 0x07e000000c1879f0 */ /* 0x000fe6000c0028ff */
[----:B------:R-:W-:Y:S02]  /*2030*/  WARPGROUP.DEPBAR.LE gsb0, 0x0 ;  /* 0x00008000000079c5 */ /* 0x000fe40000010000 */
[----:B------:R-:W-:Y:S04]  /*2040*/  STL.64 [R1+0xae8], R150 ;  /* 0x000ae89601007387 */ /* 0x000fe80000100a00 */
        /* <DEDUP_REMOVED lines=20> */
[----:B------:R0:W-:Y:S04]  /*2190*/  STL.64 [R1+0xa40], R108 ;  /* 0x000a406c01007387 */ /* 0x0001e80000100a00 */
[----:B0-----:R-:W2:Y:S04]  /*21a0*/  LDL.LU R108, [R1] ;  /* 0x00000000016c7983 */ /* 0x001ea80000300800 */
[----:B------:R-:W2:Y:S04]  /*21b0*/  LDL.LU R109, [R1+0x4] ;  /* 0x00000400016d7983 */ /* 0x000ea80000300800 */
        /* <DEDUP_REMOVED lines=19> */
[----:B------:R-:W2:Y:S01]  /*22f0*/  LDL.LU R129, [R1+0x54] ;  /* 0x0000540001817983 */ /* 0x000ea20000300800 */
        /* <DEDUP_REMOVED lines=15> */
[----:B------:R-:W-:Y:S01]  /*23f0*/  UIADD3 UR12, UR8, 0x2, URZ ;  /* 0x00000002080c7890 */ /* 0x000fe2000fffe03f */
[----:B------:R-:W-:Y:S01]  /*2400*/  IMAD.MOV.U32 R140, RZ, RZ, R225 ;  /* 0x000000ffff8c7224 */ /* 0x000fe200078e00e1 */
[----:B------:R-:W-:Y:S01]  /*2410*/  MOV R225, R11 ;  /* 0x0000000b00e17202 */ /* 0x000fe20000000f00 */
[----:B------:R-:W-:Y:S01]  /*2420*/  IMAD.MOV.U32 R142, RZ, RZ, R223 ;  /* 0x000000ffff8e7224 */ /* 0x000fe200078e00df */
[----:B------:R-:W-:Y:S01]  /*2430*/  UIADD3 UR14, UR6, 0x2, URZ ;  /* 0x00000002060e7890 */ /* 0x000fe2000fffe03f */
[----:B------:R-:W-:Y:S01]  /*2440*/  IMAD.MOV.U32 R143, RZ, RZ, R222 ;  /* 0x000000ffff8f7224 */ /* 0x000fe200078e00de */
[----:B------:R-:W-:Y:S01]  /*2450*/  UMOV UR13, 0x40000040 ;  /* 0x40000040000d7882 */ /* 0x000fe20000000000 */
[----:B------:R-:W-:Y:S01]  /*2460*/  IMAD.MOV.U32 R144, RZ, RZ, R221 ;  /* 0x000000ffff907224 */ /* 0x000fe200078e00dd */
[----:B------:R-:W-:Y:S01]  /*2470*/  MOV R221, R15 ;  /* 0x0000000f00dd7202 */ /* 0x000fe20000000f00 */
[----:B------:R-:W-:Y:S01]  /*2480*/  IMAD.MOV.U32 R146, RZ, RZ, R219 ;  /* 0x000000ffff927224 */ /* 0x000fe200078e00db */
[----:B------:R-:W-:Y:S01]  /*2490*/  UMOV UR15, 0x40000040 ;  /* 0x40000040000f7882 */ /* 0x000fe20000000000 */
[----:B------:R-:W-:-:S02]  /*24a0*/  IMAD.MOV.U32 R147, RZ, RZ, R218 ;  /* 0x000000ffff937224 */ /* 0x000fc400078e00da */
[----:B------:R-:W-:Y:S01]  /*24b0*/  IMAD.MOV.U32 R148, RZ, RZ, R217 ;  /* 0x000000ffff947224 */ /* 0x000fe200078e00d9 */
[----:B------:R-:W-:Y:S01]  /*24c0*/  MOV R217, R19 ;  /* 0x0000001300d97202 */ /* 0x000fe20000000f00 */
[----:B------:R-:W-:Y:S02]  /*24d0*/  IMAD.MOV.U32 R150, RZ, RZ, R215 ;  /* 0x000000ffff967224 */ /* 0x000fe400078e00d7 */
[----:B------:R-:W-:Y:S02]  /*24e0*/  IMAD.MOV.U32 R151, RZ, RZ, R214 ;  /* 0x000000ffff977224 */ /* 0x000fe400078e00d6 */
[----:B------:R-:W-:Y:S01]  /*24f0*/  IMAD.MOV.U32 R152, RZ, RZ, R213 ;  /* 0x000000ffff987224 */ /* 0x000fe200078e00d5 */
[----:B------:R-:W-:Y:S01]  /*2500*/  MOV R213, R23 ;  /* 0x0000001700d57202 */ /* 0x000fe20000000f00 */
        /* <DEDUP_REMOVED lines=16> */
[----:B------:R-:W-:-:S06]  /*2610*/  IMAD.MOV.U32 R235, RZ, RZ, R0 ;  /* 0x000000ffffeb7224 */ /* 0x000fcc00078e0000 */
[----:B--2---:R-:W-:-:S06]  /*2620*/  WARPGROUP.ARRIVE ;  /* 0x00000000000079c5 */ /* 0x004fcc0000000000 */
[----:B------:R-:W-:Y:S03]  /*2630*/  HGMMA.64x256x8.F32.TF32 R108, gdesc[UR12], R108, gsb0 ;  /* 0x07e000000c6c79f0 */ /* 0x000fe6000800286c */
[----:B------:R-:W-:Y:S02]  /*2640*/  WARPGROUP.DEPBAR.LE gsb0, 0x0 ;  /* 0x00008000000079c5 */ /* 0x000fe40000010000 */
[----:B------:R-:W-:Y:S04]  /*2650*/  STL.64 [R1], R108 ;  /* 0x0000006c01007387 */ /* 0x000fe80000100a00 */
        /* <DEDUP_REMOVED lines=63> */
[----:B0-----:R-:W2:Y:S04]  /*2a50*/  LDL.LU R152, [R1+0xaf0] ;  /* 0x000af00001987983 */ /* 0x001ea80000300800 */
[----:B------:R-:W3:Y:S04]  /*2a60*/  LDL.LU.64 R150, [R1+0xae8] ;  /* 0x000ae80001967983 */ /* 0x000ee80000300a00 */
        /* <DEDUP_REMOVED lines=20> */
[----:B------:R-:W3:Y:S01]  /*2bb0*/  LDL.LU.64 R108, [R1+0xa40] ;  /* 0x000a4000016c7983 */ /* 0x000ee20000300a00 */
[----:B------:R-:W-:Y:S01]  /*2bc0*/  UIADD3 UR12, UR8, 0x402, URZ ;  /* 0x00000402080c7890 */ /* 0x000fe2000fffe03f */
[----:B------:R-:W-:Y:S01]  /*2bd0*/  UMOV UR13, 0x40000040 ;  /* 0x40000040000d7882 */ /* 0x000fe20000000000 */
[----:B---3--:R-:W-:-:S07]  /*2be0*/  WARPGROUP.ARRIVE ;  /* 0x00000000000079c5 */ /* 0x008fce0000000000 */
[----:B------:R-:W-:Y:S03]  /*2bf0*/  HGMMA.64x256x8.F32.TF32 R24, gdesc[UR12], R24, gsb0 ;  /* 0x07e000000c1879f0 */ /* 0x000fe60008002818 */
        /* <DEDUP_REMOVED lines=65> */
[----:B0-----:R-:W3:Y:S04]  /*3010*/  LDL.LU.64 R24, [R1] ;  /* 0x0000000001187983 */ /* 0x001ee80000300a00 */
        /* <DEDUP_REMOVED lines=63> */
[----:B------:R-:W-:-:S02]  /*3410*/  UIADD3 UR12, UR8, 0x4, URZ ;  /* 0x00000004080c7890 */ /* 0x000fc4000fffe03f */
[----:B------:R-:W-:Y:S01]  /*3420*/  UIADD3 UR14, UR6, 0x4, URZ ;  /* 0x00000004060e7890 */ /* 0x000fe2000fffe03f */
[----:B------:R-:W-:Y:S01]  /*3430*/  UMOV UR13, 0x40000040 ;  /* 0x40000040000d7882 */ /* 0x000fe20000000000 */
[----:B------:R-:W-:Y:S01]  /*3440*/  UMOV UR15, 0x40000040 ;  /* 0x40000040000f7882 */ /* 0x000fe20000000000 */
[----:B---3--:R-:W-:-:S06]  /*3450*/  WARPGROUP.ARRIVE ;  /* 0x00000000000079c5 */ /* 0x008fcc0000000000 */
[----:B------:R-:W-:Y:S03]  /*3460*/  HGMMA.64x256x8.F32.TF32 R24, gdesc[UR12], R24, gsb0 ;  /* 0x07e000000c1879f0 */ /* 0x000fe60008002818 */
        /* <DEDUP_REMOVED lines=41> */
[----:B------:R0:W-:Y:S01]  /*3700*/  STL.64 [R1+0x50], R44 ;  /* 0x0000502c01007387 */ /* 0x0001e20000100a00 */
[----:B------:R-:W-:Y:S01]  /*3710*/  IMAD.MOV.U32 R209, RZ, RZ, R125 ;  /* 0x000000ffffd17224 */ /* 0x000fe200078e007d */
[----:B------:R-:W-:Y:S01]  /*3720*/  MOV R195, R111 ;  /* 0x0000006f00c37202 */ /* 0x000fe20000000f00 */
[----:B------:R-:W-:Y:S01]  /*3730*/  IMAD.MOV.U32 R206, RZ, RZ, R122 ;  /* 0x000000ffffce7224 */ /* 0x000fe200078e007a */
[----:B------:R-:W3:Y:S01]  /*3740*/  LDL.LU.64 R150, [R1+0xa38] ;  /* 0x000a380001967983 */ /* 0x000ee20000300a00 */
        /* <DEDUP_REMOVED lines=64> */
[----:B------:R-:W-:-:S02]  /*3b50*/  IMAD.MOV.U32 R162, RZ, RZ, R78 ;  /* 0x000000ffffa27224 */ /* 0x000fc400078e004e */
[----:B------:R-:W-:Y:S01]  /*3b60*/  IMAD.MOV.U32 R160, RZ, RZ, R76 ;  /* 0x000000ffffa07224 */ /* 0x000fe200078e004c */
[----:B------:R-:W3:Y:S01]  /*3b70*/  LDL.LU.64 R116, [R1+0x9b0] ;  /* 0x0009b00001747983 */ /* 0x000ee20000300a00 */
[----:B------:R-:W-:Y:S02]  /*3b80*/  IMAD.MOV.U32 R161, RZ, RZ, R77 ;  /* 0x000000ffffa17224 */ /* 0x000fe400078e004d */
[----:B------:R-:W-:Y:S01]  /*3b90*/  IMAD.MOV.U32 R158, RZ, RZ, R74 ;  /* 0x000000ffff9e7224 */ /* 0x000fe200078e004a */
[----:B------:R-:W3:Y:S01]  /*3ba0*/  LDL.LU.64 R114, [R1+0x9a8] ;  /* 0x0009a80001727983 */ /* 0x000ee20000300a00 */
[----:B------:R-:W-:Y:S02]  /*3bb0*/  IMAD.MOV.U32 R156, RZ, RZ, R72 ;  /* 0x000000ffff9c7224 */ /* 0x000fe400078e0048 */
        /* <DEDUP_REMOVED lines=29> */
[----:B------:R-:W-:-:S03]  /*3d90*/  IMAD.MOV.U32 R235, RZ, RZ, R46 ;  /* 0x000000ffffeb7224 */ /* 0x000fc600078e002e */
        /* <DEDUP_REMOVED lines=24> */
[----:B0-----:R-:W3:Y:S04]  /*3f20*/  LDL.LU.64 R44, [R1+0x890] ;  /* 0x00089000012c7983 */ /* 0x001ee80000300a00 */
        /* <DEDUP_REMOVED lines=11> */
[----:B------:R-:W-:-:S02]  /*3fe0*/  UMOV UR13, 0x40000040 ;  /* 0x40000040000d7882 */ /* 0x000fc40000000000 */
[----:B--2---:R-:W-:Y:S01]  /*3ff0*/  STL [R1+0x838], R152 ;  /* 0x0008389801007387 */ /* 0x004fe20000100800 */
[----:B---3--:R-:W-:-:S06]  /*4000*/  WARPGROUP.ARRIVE ;  /* 0x00000000000079c5 */ /* 0x008fcc0000000000 */
        /* <DEDUP_REMOVED lines=91> */
[----:B------:R-:W-:Y:S01]  /*45c0*/  IMAD.MOV.U32 R235, RZ, RZ, R0 ;  /* 0x000000ffffeb7224 */ /* 0x000fe200078e0000 */
[----:B------:R-:W-:Y:S02]  /*45d0*/  UIADD3 UR12, UR8, 0x6, URZ ;  /* 0x00000006080c7890 */ /* 0x000fe4000fffe03f */
[----:B------:R-:W-:Y:S01]  /*45e0*/  UIADD3 UR14, UR6, 0x6, URZ ;  /* 0x00000006060e7890 */ /* 0x000fe2000fffe03f */
[----:B------:R-:W-:Y:S01]  /*45f0*/  UMOV UR13, 0x40000040 ;  /* 0x40000040000d7882 */ /* 0x000fe20000000000 */
[----:B------:R-:W-:Y:S01]  /*4600*/  UMOV UR15, 0x40000040 ;  /* 0x40000040000f7882 */ /* 0x000fe20000000000 */
        /* <DEDUP_REMOVED lines=236> */
[----:B------:R-:W-:Y:S01]  /*54d0*/  STL.64 [R1+0x30], R36 ;  /* 0x0000302401007387 */ /* 0x000fe20000100a00 */
[----:B------:R-:W-:-:S03]  /*54e0*/  IMAD.MOV.U32 R2, RZ, RZ, R150 ;  /* 0x000000ffff027224 */ /* 0x000fc600078e0096 */
[----:B------:R-:W-:Y:S01]  /*54f0*/  STL.64 [R1+0x38], R38 ;  /* 0x0000382601007387 */ /* 0x000fe20000100a00 */
[----:B------:R-:W-:-:S03]  /*5500*/  MOV R0, R151 ;  /* 0x0000009700007202 */ /* 0x000fc60000000f00 */
[----:B------:R-:W-:Y:S01]  /*5510*/  STL.64 [R1+0x40], R40 ;  /* 0x0000402801007387 */ /* 0x000fe20000100a00 */
[----:B------:R-:W-:-:S03]  /*5520*/  IMAD.MOV.U32 R4, RZ, RZ, R148 ;  /* 0x000000ffff047224 */ /* 0x000fc600078e0094 */
[----:B------:R-:W-:Y:S01]  /*5530*/  STL.64 [R1+0x48], R42 ;  /* 0x0000482a01007387 */ /* 0x000fe20000100a00 */
[----:B------:R-:W-:Y:S01]  /*5540*/  IMAD.MOV.U32 R3, RZ, RZ, R149 ;  /* 0x000000ffff037224 */ /* 0x000fe200078e0095 */
[----:B------:R-:W-:Y:S02]  /*5550*/  MOV R5, R147 ;  /* 0x0000009300057202 */ /* 0x000fe40000000f00 */
[----:B------:R0:W-:Y:S01]  /*5560*/  STL.64 [R1+0x50], R44 ;  /* 0x0000502c01007387 */ /* 0x0001e20000100a00 */
[----:B------:R-:W-:-:S03]  /*5570*/  IMAD.MOV.U32 R6, RZ, RZ, R146 ;  /* 0x000000ffff067224 */ /* 0x000fc600078e0092 */
[----:B------:R-:W3:Y:S01]  /*5580*/  LDL.LU.64 R150, [R1+0x780] ;  /* 0x0007800001967983 */ /* 0x000ee20000300a00 */
[----:B------:R-:W-:Y:S01]  /*5590*/  IMAD.MOV.U32 R8, RZ, RZ, R144 ;  /* 0x000000ffff087224 */ /* 0x000fe200078e0090 */
[----:B------:R-:W-:Y:S01]  /*55a0*/  MOV R9, R143 ;  /* 0x0000008f00097202 */ /* 0x000fe20000000f00 */
[----:B------:R-:W-:Y:S01]  /*55b0*/  IMAD.MOV.U32 R7, RZ, RZ, R145 ;  /* 0x000000ffff077224 */ /* 0x000fe200078e0091 */
[----:B------:R-:W3:Y:S01]  /*55c0*/  LDL.LU.64 R148, [R1+0x778] ;  /* 0x0007780001947983 */ /* 0x000ee20000300a00 */
        /* <DEDUP_REMOVED lines=737> */
[----:B------:R-:W-:Y:S02]  /*83e0*/  IMAD.MOV.U32 R147, RZ, RZ, R223 ;  /* 0x000000ffff937224 */ /* 0x000fe400078e00df */
[----:B------:R-:W-:Y:S01]  /*83f0*/  IMAD.MOV.U32 R148, RZ, RZ, R222 ;  /* 0x000000ffff947224 */ /* 0x000fe200078e00de */
[----:B------:R-:W-:Y:S01]  /*8400*/  MOV R222, R19 ;  /* 0x0000001300de7202 */ /* 0x000fe20000000f00 */
[----:B------:R-:W-:Y:S02]  /*8410*/  IMAD.MOV.U32 R150, RZ, RZ, R220 ;  /* 0x000000ffff967224 */ /* 0x000fe400078e00dc */
[----:B------:R-:W-:Y:S02]  /*8420*/  IMAD.MOV.U32 R151, RZ, RZ, R219 ;  /* 0x000000ffff977224 */ /* 0x000fe400078e00db */
[----:B------:R-:W-:Y:S01]  /*8430*/  IMAD.MOV.U32 R152, RZ, RZ, R218 ;  /* 0x000000ffff987224 */ /* 0x000fe200078e00da */
[----:B------:R-:W-:Y:S01]  /*8440*/  MOV R218, R23 ;  /* 0x0000001700da7202 */ /* 0x000fe20000000f00 */
[----:B------:R-:W-:-:S02]  /*8450*/  IMAD.MOV.U32 R130, RZ, RZ, R0 ;  /* 0x000000ffff827224 */ /* 0x000fc400078e0000 */
[----:B------:R-:W-:Y:S01]  /*8460*/  IMAD.MOV.U32 R131, RZ, RZ, R17 ;  /* 0x000000ffff837224 */ /* 0x000fe200078e0011 */
[----:B------:R-:W-:Y:S01]  /*8470*/  UIADD3 UR12, UR8, 0x806, URZ ;  /* 0x00000806080c7890 */ /* 0x000fe2000fffe03f */
[----:B------:R-:W-:Y:S01]  /*8480*/  IMAD.MOV.U32 R132, RZ, RZ, R16 ;  /* 0x000000ffff847224 */ /* 0x000fe200078e0010 */
[----:B------:R-:W-:Y:S01]  /*8490*/  UIADD3 UR14, UR6, 0x806, URZ ;  /* 0x00000806060e7890 */ /* 0x000fe2000fffe03f */
[----:B------:R-:W-:Y:S01]  /*84a0*/  IMAD.MOV.U32 R134, RZ, RZ, R2 ;  /* 0x000000ffff867224 */ /* 0x000fe200078e0002 */
[----:B------:R-:W-:Y:S01]  /*84b0*/  UMOV UR13, 0x40000040 ;  /* 0x40000040000d7882 */ /* 0x000fe20000000000 */
[----:B------:R-:W-:Y:S01]  /*84c0*/  IMAD.MOV.U32 R219, RZ, RZ, R22 ;  /* 0x000000ffffdb7224 */ /* 0x000fe200078e0016 */
[----:B------:R-:W-:Y:S01]  /*84d0*/  UMOV UR15, 0x40000040 ;  /* 0x40000040000f7882 */ /* 0x000fe20000000000 */
[----:B------:R-:W-:Y:S01]  /*84e0*/  IMAD.MOV.U32 R220, RZ, RZ, R21 ;  /* 0x000000ffffdc7224 */ /* 0x000fe200078e0015 */
[----:B------:R0:W5:Y:S01]  /*84f0*/  LDL.LU R0, [R1+0x2cc] ;  /* 0x0002cc0001007983 */ /* 0x0001620000300800 */
[----:B------:R-:W-:-:S02]  /*8500*/  IMAD.MOV.U32 R221, RZ, RZ, R20 ;  /* 0x000000ffffdd7224 */ /* 0x000fc400078e0014 */
[----:B------:R-:W-:Y:S01]  /*8510*/  IMAD.MOV.U32 R223, RZ, RZ, R18 ;  /* 0x000000ffffdf7224 */ /* 0x000fe200078e0012 */
[----:B------:R0:W5:Y:S01]  /*8520*/  LDL.LU R17, [R1+0x2c8] ;  /* 0x0002c80001117983 */ /* 0x0001620000300800 */
[----:B------:R-:W-:Y:S02]  /*8530*/  IMAD.MOV.U32 R224, RZ, RZ, R15 ;  /* 0x000000ffffe07224 */ /* 0x000fe400078e000f */
[----:B------:R-:W-:Y:S01]  /*8540*/  IMAD.MOV.U32 R225, RZ, RZ, R14 ;  /* 0x000000ffffe17224 */ /* 0x000fe200078e000e */
[----:B------:R0:W5:Y:S01]  /*8550*/  LDL.LU R16, [R1+0x2c4] ;  /* 0x0002c40001107983 */ /* 0x0001620000300800 */
[----:B------:R-:W-:Y:S02]  /*8560*/  IMAD.MOV.U32 R227, RZ, RZ, R12 ;  /* 0x000000ffffe37224 */ /* 0x000fe400078e000c */
[----:B------:R-:W-:Y:S01]  /*8570*/  IMAD.MOV.U32 R228, RZ, RZ, R11 ;  /* 0x000000ffffe47224 */ /* 0x000fe200078e000b */
[----:B------:R0:W5:Y:S01]  /*8580*/  LDL.LU R3, [R1+0x2c0] ;  /* 0x0002c00001037983 */ /* 0x0001620000300800 */
[----:B------:R-:W-:-:S02]  /*8590*/  IMAD.MOV.U32 R229, RZ, RZ, R10 ;  /* 0x000000ffffe57224 */ /* 0x000fc400078e000a */
[----:B------:R-:W-:Y:S01]  /*85a0*/  IMAD.MOV.U32 R231, RZ, RZ, R8 ;  /* 0x000000ffffe77224 */ /* 0x000fe200078e0008 */
[----:B------:R0:W5:Y:S01]  /*85b0*/  LDL.LU R2, [R1+0x2bc] ;  /* 0x0002bc0001027983 */ /* 0x0001620000300800 */
        /* <DEDUP_REMOVED lines=70> */
[----:B-1----:R0:W5:Y:S04]  /*8a20*/  LDL.LU R152, [R1+0x2b8] ;  /* 0x0002b80001987983 */ /* 0x0021680000300800 */
[----:B------:R-:W2:Y:S04]  /*8a30*/  LDL.LU.64 R150, [R1+0x2b0] ;  /* 0x0002b00001967983 */ /* 0x000ea80000300a00 */
        /* <DEDUP_REMOVED lines=20> */
[----:B------:R-:W2:Y:S01]  /*8b80*/  LDL.LU.64 R108, [R1+0x208] ;  /* 0x00020800016c7983 */ /* 0x000ea20000300a00 */
[----:B------:R-:W-:Y:S01]  /*8b90*/  UIADD3 UR12, UR8, 0xc06, URZ ;  /* 0x00000c06080c7890 */ /* 0x000fe2000fffe03f */
[----:B------:R-:W-:Y:S01]  /*8ba0*/  UMOV UR13, 0x40000040 ;  /* 0x40000040000d7882 */ /* 0x000fe20000000000 */
[----:B--2---:R-:W-:-:S07]  /*8bb0*/  WARPGROUP.ARRIVE ;  /* 0x00000000000079c5 */ /* 0x004fce0000000000 */
[----:B------:R-:W-:Y:S03]  /*8bc0*/  HGMMA.64x256x8.F32.TF32 R24, gdesc[UR12], R24, gsb0 ;  /* 0x07e000000c1879f0 */ /* 0x000fe60008002818 */
[----:B------:R-:W-:Y:S02]  /*8bd0*/  WARPGROUP.DEPBAR.LE gsb0, 0x0 ;  /* 0x00008000000079c5 */ /* 0x000fe40000010000 */
[----:B0-----:R-:W-:Y:S05]  /*8be0*/  @!P1 BRA `(.L_x_22) ;  /* 0x0000008000c89947 */ /* 0x001fea0003800000 */
[----:B------:R-:W-:Y:S01]  /*8bf0*/  UIADD3 UR6, UR37, 0x1, URZ ;  /* 0x0000000125067890 */ /* 0x000fe2000fffe03f */
[----:B-----5:R-:W-:Y:S01]  /*8c00*/  R2UR UR9, R3 ;  /* 0x00000000030972ca */ /* 0x020fe200000e0000 */
[----:B------:R-:W-:Y:S02]  /*8c10*/  UMOV UR8, UR37 ;  /* 0x0000002500087c82 */ /* 0x000fe40008000000 */
[----:B------:R-:W-:-:S04]  /*8c20*/  UISETP.NE.AND UP0, UPT, UR6, 0x3, UPT ;  /* 0x000000030600788c */ /* 0x000fc8000bf05270 */
[----:B------:R-:W-:Y:S02]  /*8c30*/  USEL UR7, URZ, 0x1, UP0 ;  /* 0x000000013f077887 */ /* 0x000fe40008000000 */
[----:B------:R-:W-:Y:S02]  /*8c40*/  USEL UR6, UR6, URZ, UP0 ;  /* 0x0000003f06067287 */ /* 0x000fe40008000000 */
[----:B------:R-:W-:-:S12]  /*8c50*/  ULOP3.LUT UR7, UR36, UR7, URZ, 0x3c, !UPT ;  /* 0x0000000724077292 */ /* 0x000fd8000f8e3c3f */
.L_x_29:
[----:B------:R-:W-:Y:S05]  /*8c60*/  @!P0 BRA `(.L_x_23) ;  /* 0x0000000000048947 */ /* 0x000fea0003800000 */
[----:B------:R-:W-:Y:S01]  /*8c70*/  BPT.TRAP 0x1 ;  /* 0x000000040000795c */ /* 0x000fe20000300000 */
.L_x_23:
[----:B------:R-:W0:Y:S01]  /*8c80*/  S2UR UR11, SR_CgaCtaId ;  /* 0x00000000000b79c3 */ /* 0x000e220000008800 */
[----:B------:R-:W-:Y:S01]  /*8c90*/  UMOV UR10, 0x400 ;  /* 0x00000400000a7882 */ /* 0x000fe20000000000 */
[----:B------:R-:W-:Y:S02]  /*8ca0*/  IMAD.U32 R4, RZ, RZ, UR7 ;  /* 0x00000007ff047e24 */ /* 0x000fe4000f8e00ff */
[----:B------:R-:W-:-:S03]  /*8cb0*/  IMAD.U32 R3, RZ, RZ, UR6 ;  /* 0x00000006ff037e24 */ /* 0x000fc6000f8e00ff */
[----:B------:R-:W-:Y:S01]  /*8cc0*/  SHF.L.U32 R4, R4, 0x1f, RZ ;  /* 0x0000001f04047819 */ /* 0x000fe200000006ff */
[----:B0-----:R-:W-:-:S06]  /*8cd0*/  ULEA UR10, UR11, UR10, 0x18 ;  /* 0x0000000a0b0a7291 */ /* 0x001fcc000f8ec03f */
[----:B------:R-:W-:-:S05]  /*8ce0*/  MOV R0, UR10 ;  /* 0x0000000a00007c02 */ /* 0x000fca0008000f00 */
[----:B------:R-:W-:-:S04]  /*8cf0*/  IMAD R3, R3, 0x8, R0 ;  /* 0x0000000803037824 */ /* 0x000fc800078e0200 */
[----:B------:R0:W1:Y:S01]  /*8d00*/  SYNCS.PHASECHK.TRANS64.TRYWAIT P1, [R3+URZ], R4 ;  /* 0x00000004030075a7 */ /* 0x000062000802017f */
[----:B------:R-:W-:Y:S05]  /*8d10*/  @!P0 BRA `(.L_x_24) ;  /* 0x0000000000048947 */ /* 0x000fea0003800000 */
[----:B------:R-:W-:Y:S01]  /*8d20*/  BPT.TRAP 0x1 ;  /* 0x000000040000795c */ /* 0x000fe20000300000 */
.L_x_24:
[----:B-1----:R-:W-:Y:S05]  /*8d30*/  @P1 BRA `(.L_x_25) ;  /* 0x0000000000081947 */ /* 0x002fea0003800000 */
[----:B------:R-:W1:Y:S02]  /*8d40*/  SYNCS.PHASECHK.TRANS64.TRYWAIT P1, [R3+URZ], R4 ;  /* 0x00000004030075a7 */ /* 0x000e64000802017f */
[----:B-1----:R-:W-:Y:S05]  /*8d50*/  @!P1 BRA `(.L_x_26) ;  /* 0x000001a400389947 */ /* 0x002fea0003800000 */
.L_x_25:
        /* <DEDUP_REMOVED lines=64> */
[----:B--2---:R-:W2:Y:S04]  /*9160*/  LDL.LU.64 R24, [R1] ;  /* 0x0000000001187983 */ /* 0x004ea80000300a00 */
        /* <DEDUP_REMOVED lines=63> */
[----:B------:R-:W-:-:S02]  /*9560*/  ULEA UR10, UR6, UR4, 0xc ;  /* 0x00000004060a7291 */ /* 0x000fc4000f8e603f */
[----:B------:R-:W-:Y:S01]  /*9570*/  ULEA UR11, UR6, UR5, 0xc ;  /* 0x00000005060b7291 */ /* 0x000fe2000f8e603f */
[----:B------:R-:W-:Y:S01]  /*9580*/  STL [R1+0x2c8], R17 ;  /* 0x0002c81101007387 */ /* 0x000fe20000100800 */
[----:B------:R-:W-:Y:S01]  /*9590*/  UMOV UR13, 0x40000040 ;  /* 0x40000040000d7882 */ /* 0x000fe20000000000 */
[----:B------:R-:W-:Y:S02]  /*95a0*/  UMOV UR15, 0x40000040 ;  /* 0x40000040000f7882 */ /* 0x000fe40000000000 */
[----:B------:R-:W-:Y:S01]  /*95b0*/  UMOV UR12, UR10 ;  /* 0x0000000a000c7c82 */ /* 0x000fe20008000000 */
[----:B------:R-:W-:Y:S01]  /*95c0*/  STL [R1+0x2c4], R16 ;  /* 0x0002c41001007387 */ /* 0x000fe20000100800 */
[----:B------:R-:W-:-:S03]  /*95d0*/  UMOV UR14, UR11 ;  /* 0x0000000b000e7c82 */ /* 0x000fc60008000000 */
[----:B------:R3:W-:Y:S04]  /*95e0*/  STL [R1+0x2c0], R2 ;  /* 0x0002c00201007387 */ /* 0x0007e80000100800 */
[----:B------:R4:W-:Y:S01]  /*95f0*/  STL [R1+0x2bc], R0 ;  /* 0x0002bc0001007387 */ /* 0x0009e20000100800 */
[----:B--2---:R-:W-:-:S06]  /*9600*/  WARPGROUP.ARRIVE ;  /* 0x00000000000079c5 */ /* 0x004fcc0000000000 */
[----:B------:R-:W-:Y:S03]  /*9610*/  HGMMA.64x256x8.F32.TF32 R24, gdesc[UR12], R24, gsb0 ;  /* 0x07e000000c1879f0 */ /* 0x000fe60008002818 */
[----:B------:R-:W-:Y:S02]  /*9620*/  WARPGROUP.DEPBAR.LE gsb0, 0x0 ;  /* 0x00008000000079c5 */ /* 0x000fe40000010000 */
[----:B------:R-:W-:Y:S01]  /*9630*/  STL.64 [R1], R24 ;  /* 0x0000001801007387 */ /* 0x000fe20000100a00 */
[----:B---3--:R-:W-:Y:S01]  /*9640*/  IMAD.MOV.U32 R2, RZ, RZ, R150 ;  /* 0x000000ffff027224 */ /* 0x008fe200078e0096 */
[----:B01----:R-:W-:Y:S01]  /*9650*/  MOV R4, R148 ;  /* 0x0000009400047202 */ /* 0x003fe20000000f00 */
[----:B----4-:R-:W-:Y:S01]  /*9660*/  IMAD.MOV.U32 R0, RZ, RZ, R151 ;  /* 0x000000ffff007224 */ /* 0x010fe200078e0097 */
        /* <DEDUP_REMOVED lines=40> */
[----:B------:R-:W2:Y:S01]  /*98f0*/  LDL.LU.64 R150, [R1+0xcf0] ;  /* 0x000cf00001967983 */ /* 0x000ea20000300a00 */
        /* <DEDUP_REMOVED lines=60> */
[----:B------:R-:W-:-:S02]  /*9cc0*/  IMAD.MOV.U32 R167, RZ, RZ, R83 ;  /* 0x000000ffffa77224 */ /* 0x000fc400078e0053 */
[----:B------:R-:W-:Y:S01]  /*9cd0*/  IMAD.MOV.U32 R165, RZ, RZ, R81 ;  /* 0x000000ffffa57224 */ /* 0x000fe200078e0051 */
[----:B------:R-:W2:Y:S01]  /*9ce0*/  LDL.LU.64 R118, [R1+0xc70] ;  /* 0x000c700001767983 */ /* 0x000ea20000300a00 */
[----:B------:R-:W-:Y:S02]  /*9cf0*/  IMAD.MOV.U32 R162, RZ, RZ, R78 ;  /* 0x000000ffffa27224 */ /* 0x000fe400078e004e */
[----:B------:R-:W-:Y:S01]  /*9d00*/  IMAD.MOV.U32 R163, RZ, RZ, R79 ;  /* 0x000000ffffa37224 */ /* 0x000fe200078e004f */
[----:B------:R-:W2:Y:S01]  /*9d10*/  LDL.LU.64 R116, [R1+0xc68] ;  /* 0x000c680001747983 */ /* 0x000ea20000300a00 */
[----:B------:R-:W-:Y:S02]  /*9d20*/  IMAD.MOV.U32 R161, RZ, RZ, R77 ;  /* 0x000000ffffa17224 */ /* 0x000fe400078e004d */
        /* <DEDUP_REMOVED lines=58> */
[----:B0-----:R-:W2:Y:S04]  /*a0d0*/  LDL.LU.64 R44, [R1+0xb48] ;  /* 0x000b4800012c7983 */ /* 0x001ea80000300a00 */
        /* <DEDUP_REMOVED lines=11> */
[----:B------:R-:W-:-:S02]  /*a190*/  UMOV UR13, 0x40000040 ;  /* 0x40000040000d7882 */ /* 0x000fc40000000000 */
[----:B------:R-:W-:Y:S01]  /*a1a0*/  STL [R1+0xaf0], R152 ;  /* 0x000af09801007387 */ /* 0x000fe20000100800 */
[----:B--2---:R-:W-:-:S06]  /*a1b0*/  WARPGROUP.ARRIVE ;  /* 0x00000000000079c5 */ /* 0x004fcc0000000000 */
        /* <DEDUP_REMOVED lines=335> */
[----:B------:R-:W-:-:S03]  /*b6b0*/  IMAD.MOV.U32 R0, RZ, RZ, R151 ;  /* 0x000000ffff007224 */ /* 0x000fc600078e0097 */
[----:B------:R-:W-:Y:S01]  /*b6c0*/  STL.64 [R1+0x40], R40 ;  /* 0x0000402801007387 */ /* 0x000fe20000100a00 */
[----:B------:R-:W-:Y:S01]  /*b6d0*/  MOV R4, R148 ;  /* 0x0000009400047202 */ /* 0x000fe20000000f00 */
[----:B------:R-:W-:Y:S02]  /*b6e0*/  IMAD.MOV.U32 R3, RZ, RZ, R149 ;  /* 0x000000ffff037224 */ /* 0x000fe400078e0095 */
[----:B------:R-:W-:Y:S01]  /*b6f0*/  STL.64 [R1+0x48], R42 ;  /* 0x0000482a01007387 */ /* 0x000fe20000100a00 */
[----:B------:R-:W-:-:S03]  /*b700*/  IMAD.MOV.U32 R6, RZ, RZ, R146 ;  /* 0x000000ffff067224 */ /* 0x000fc600078e0092 */
[----:B------:R0:W-:Y:S01]  /*b710*/  STL.64 [R1+0x50], R44 ;  /* 0x0000502c01007387 */ /* 0x0001e20000100a00 */
[----:B------:R-:W-:Y:S01]  /*b720*/  IMAD.MOV.U32 R5, RZ, RZ, R147 ;  /* 0x000000ffff057224 */ /* 0x000fe200078e0093 */
[----:B------:R-:W-:Y:S02]  /*b730*/  MOV R8, R144 ;  /* 0x0000009000087202 */ /* 0x000fe40000000f00 */
        /* <DEDUP_REMOVED lines=147> */
[----:B------:R-:W-:Y:S02]  /*c070*/  IMAD.MOV.U32 R235, RZ, RZ, R46 ;  /* 0x000000ffffeb7224 */ /* 0x000fe400078e002e */
[----:B------:R-:W-:Y:S01]  /*c080*/  IMAD.MOV.U32 R234, RZ, RZ, R47 ;  /* 0x000000ffffea7224 */ /* 0x000fe200078e002f */
        /* <DEDUP_REMOVED lines=1232> */
[----:B------:R-:W-:Y:S01]  /*10d90*/  BPT.TRAP 0x1 ;  /* 0x000000040000795c */ /* 0x000fe20000300000 */
.L_x_27:
[----:B-----5:R-:W-:Y:S01]  /*10da0*/  ISETP.NE.AND P1, PT, R17, RZ, PT ;  /* 0x000000ff1100720c */ /* 0x020fe20003f25270 */
[----:B------:R-:W-:Y:S01]  /*10db0*/  IMAD.U32 R3, RZ, RZ, UR8 ;  /* 0x00000008ff037e24 */ /* 0x000fe2000f8e00ff */
[----:B------:R-:W-:-:S11]  /*10dc0*/  UISETP.GT.U32.AND UP0, UPT, UR38, 0x1, UPT ;  /* 0x000000012600788c */ /* 0x000fd6000bf04070 */
[----:B------:R-:W-:-:S05]  /*10dd0*/  @P1 IMAD R3, R3, 0x8, R0 ;  /* 0x0000000803031824 */ /* 0x000fca00078e0200 */
[----:B------:R-:W-:-:S04]  /*10de0*/  @P1 IADD3 R3, R3, 0x18, RZ ;  /* 0x0000001803031810 */ /* 0x000fc80007ffe0ff */
[----:B------:R-:W-:-:S04]  /*10df0*/  @P1 PRMT R3, R152, 0x654, R3 ;  /* 0x0000065498031816 */ /* 0x000fc80000000003 */
[----:B------:R0:W-:Y:S01]  /*10e00*/  @P1 SYNCS.ARRIVE.TRANS64.RED.A1T0 RZ, [R3+URZ], RZ ;  /* 0x000000ff03ff19a7 */ /* 0x0001e2000810043f */
[----:B------:R-:W-:-:S13]  /*10e10*/  PLOP3.LUT P1, PT, PT, PT, UP0, 0x80, 0x0 ;  /* 0x000000000000781c */ /* 0x000fda0003f2f008 */
[----:B0-----:R-:W-:Y:S05]  /*10e20*/  @P1 BRA `(.L_x_28) ;  /* 0x0000000000041947 */ /* 0x001fea0003800000 */
[----:B------:R-:W-:Y:S01]  /*10e30*/  BPT.TRAP 0x1 ;  /* 0x000000040000795c */ /* 0x000fe20000300000 */
.L_x_28:
[----:B------:R-:W-:Y:S02]  /*10e40*/  UISETP.GT.AND UP2, UPT, UR9, 0x1, UPT ;  /* 0x000000010900788c */ /* 0x000fe4000bf44270 */
[----:B------:R-:W-:Y:S02]  /*10e50*/  UIADD3 UR6, UR6, 0x1, URZ ;  /* 0x0000000106067890 */ /* 0x000fe4000fffe03f */
[----:B------:R-:W-:Y:S02]  /*10e60*/  UIADD3 UR8, UR8, 0x1, URZ ;  /* 0x0000000108087890 */ /* 0x000fe4000fffe03f */
[----:B------:R-:W-:Y:S01]  /*10e70*/  PLOP3.LUT P1, PT, PT, PT, UP2, 0x80, 0x0 ;  /* 0x000000000000781c */ /* 0x000fe20003f2f028 */
[----:B------:R-:W-:Y:S02]  /*10e80*/  UISETP.NE.AND UP0, UPT, UR6, 0x3, UPT ;  /* 0x000000030600788c */ /* 0x000fe4000bf05270 */
[----:B------:R-:W-:Y:S02]  /*10e90*/  UIADD3 UR10, UR9, -0x1, URZ ;  /* 0xffffffff090a7890 */ /* 0x000fe4000fffe03f */
[----:B------:R-:W-:-:S02]  /*10ea0*/  USEL UR9, URZ, 0x1, UP0 ;  /* 0x000000013f097887 */ /* 0x000fc40008000000 */
[----:B------:R-:W-:Y:S02]  /*10eb0*/  UISETP.NE.AND UP1, UPT, UR8, 0x3, UPT ;  /* 0x000000030800788c */ /* 0x000fe4000bf25270 */
[----:B------:R-:W-:Y:S02]  /*10ec0*/  ULOP3.LUT UR7, UR7, UR9, URZ, 0x3c, !UPT ;  /* 0x0000000907077292 */ /* 0x000fe4000f8e3c3f */
[----:B------:R-:W-:Y:S02]  /*10ed0*/  USEL UR6, UR6, URZ, UP0 ;  /* 0x0000003f06067287 */ /* 0x000fe40008000000 */
[----:B------:R-:W-:Y:S01]  /*10ee0*/  USEL UR8, UR8, URZ, UP1 ;  /* 0x0000003f08087287 */ /* 0x000fe20008800000 */
[----:B------:R-:W-:Y:S01]  /*10ef0*/  UMOV UR9, UR10 ;  /* 0x0000000a00097c82 */ /* 0x000fe20008000000 */
[----:B------:R-:W-:Y:S10]  /*10f00*/  @P1 BRA `(.L_x_29) ;  /* 0xffffff7c00541947 */ /* 0x000ff4000383ffff */
.L_x_22:
[----:B-----5:R-:W0:Y:S02]  /*10f10*/  LDC R3, c[0x0][0x28c] ;  /* 0x0000a300ff037b82 */ /* 0x020e240000000800 */
[----:B0-----:R-:W-:-:S13]  /*10f20*/  ISETP.GE.AND P1, PT, R3, 0x1, PT ;  /* 0x000000010300780c */ /* 0x001fda0003f26270 */
[----:B------:R-:W-:Y:S05]  /*10f30*/  @!P1 BRA `(.L_x_30) ;  /* 0x0000000000549947 */ /* 0x000fea0003800000 */
[----:B------:R-:W-:Y:S05]  /*10f40*/  @!P0 BRA `(.L_x_31) ;  /* 0x0000000000048947 */ /* 0x000fea0003800000 */
[----:B------:R-:W-:Y:S01]  /*10f50*/  BPT.TRAP 0x1 ;  /* 0x000000040000795c */ /* 0x000fe20000300000 */
.L_x_31:
[----:B------:R-:W-:Y:S01]  /*10f60*/  ISETP.NE.AND P0, PT, R17, RZ, PT ;  /* 0x000000ff1100720c */ /* 0x000fe20003f05270 */
[----:B------:R-:W-:-:S12]  /*10f70*/  BSSY B0, `(.L_x_32) ;  /* 0x000000d000007945 */ /* 0x000fd80003800000 */
[----:B------:R-:W-:Y:S05]  /*10f80*/  @!P0 BRA `(.L_x_33) ;  /* 0x00000000002c8947 */ /* 0x000fea0003800000 */
[----:B------:R-:W-:-:S04]  /*10f90*/  UISETP.LT.AND UP0, UPT, UR43, 0x1, UPT ;  /* 0x000000012b00788c */ /* 0x000fc8000bf01270 */
[----:B------:R-:W-:-:S04]  /*10fa0*/  USEL UR6, UR43, 0x1, UP0 ;  /* 0x000000012b067887 */ /* 0x000fc80008000000 */
[----:B------:R-:W-:-:S04]  /*10fb0*/  UIADD3 UR6, UR37, UR43, -UR6 ;  /* 0x0000002b25067290 */ /* 0x000fc8000fffe806 */
[----:B------:R-:W-:-:S04]  /*10fc0*/  UIMAD.WIDE.U32 UR4, UR6, -0x55555555, URZ ;  /* 0xaaaaaaab060478a5 */ /* 0x000fc8000f8e003f */
[----:B------:R-:W-:-:S04]  /*10fd0*/  USHF.R.U32.HI UR4, URZ, 0x1, UR5 ;  /* 0x000000013f047899 */ /* 0x000fc80008011605 */
[----:B------:R-:W-:-:S06]  /*10fe0*/  UIMAD UR6, UR4, -0x3, UR6 ;  /* 0xfffffffd040678a4 */ /* 0x000fcc000f8e0206 */
[----:B------:R-:W-:-:S04]  /*10ff0*/  IMAD.U32 R3, RZ, RZ, UR6 ;  /* 0x00000006ff037e24 */ /* 0x000fc8000f8e00ff */
[----:B------:R-:W-:-:S04]  /*11000*/  IMAD R0, R3, 0x8, R0 ;  /* 0x0000000803007824 */ /* 0x000fc800078e0200 */
[----:B------:R-:W-:-:S05]  /*11010*/  VIADD R0, R0, 0x18 ;  /* 0x0000001800007836 */ /* 0x000fca0000000000 */
[----:B------:R-:W-:-:S04]  /*11020*/  PRMT R0, R152, 0x654, R0 ;  /* 0x0000065498007816 */ /* 0x000fc80000000000 */
[----:B------:R0:W-:Y:S03]  /*11030*/  SYNCS.ARRIVE.TRANS64.RED.A1T0 RZ, [R0+URZ], RZ ;  /* 0x000000ff00ff79a7 */ /* 0x0001e6000810043f */
.L_x_33:
[----:B------:R-:W-:Y:S05]  /*11040*/  BSYNC B0 ;  /* 0x0000000000007941 */ /* 0x000fea0003800000 */
.L_x_32:
[----:B------:R-:W-:-:S06]  /*11050*/  UISETP.GT.U32.AND UP0, UPT, UR38, 0x1, UPT ;  /* 0x000000012600788c */ /* 0x000fcc000bf04070 */
[----:B------:R-:W-:-:S13]  /*11060*/  PLOP3.LUT P0, PT, PT, PT, UP0, 0x80, 0x0 ;  /* 0x000000000000781c */ /* 0x000fda0003f0f008 */
[----:B------:R-:W-:Y:S05]  /*11070*/  @P0 BRA `(.L_x_30) ;  /* 0x0000000000040947 */ /* 0x000fea0003800000 */
[----:B------:R-:W-:Y:S01]  /*11080*/  BPT.TRAP 0x1 ;  /* 0x000000040000795c */ /* 0x000fe20000300000 */
.L_x_30:
[----:B------:R-:W1:Y:S01]  /*11090*/  S2R R8, SR_TID.X ;  /* 0x0000000000087919 */ /* 0x000e620000002100 */
[----:B------:R-:W-:Y:S01]  /*110a0*/  IMAD.MOV.U32 R19, RZ, RZ, 0x6540 ;  /* 0x00006540ff137424 */ /* 0x000fe200078e00ff */
[----:B------:R-:W-:Y:S02]  /*110b0*/  UIMAD.WIDE UR6, UR40, 0x100, URZ ;  /* 0x00000100280678a5 */ /* 0x000fe4000f8e023f */
[----:B------:R-:W-:Y:S01]  /*110c0*/  USHF.R.S32.HI UR10, URZ, 0x1f, UR42 ;  /* 0x0000001f3f0a7899 */ /* 0x000fe2000801142a */
[----:B------:R-:W-:Y:S01]  /*110d0*/  ULDC.64 UR8, c[0x0][0x5d0] ;  /* 0x0001740000087ab9 */ /* 0x000fe20000000a00 */
[----:B------:R-:W-:Y:S02]  /*110e0*/  USHF.L.U32 UR40, UR40, 0x8, URZ ;  /* 0x0000000828287899 */ /* 0x000fe4000800063f */
[----:B------:R-:W-:Y:S02]  /*110f0*/  UIMAD UR4, UR10, UR8, URZ ;  /* 0x000000080a0472a4 */ /* 0x000fe4000f8e023f */
[----:B------:R-:W-:-:S02]  /*11100*/  UIADD3 UR37, UR43, UR37, URZ ;  /* 0x000000252b257290 */ /* 0x000fc4000fffe03f */
[----:B------:R-:W-:Y:S02]  /*11110*/  UIMAD UR4, UR42, UR9, UR4 ;  /* 0x000000092a0472a4 */ /* 0x000fe4000f8e0204 */
[----:B------:R-:W-:Y:S02]  /*11120*/  UISETP.GT.U32.AND UP1, UPT, UR37, 0x2, UPT ;  /* 0x000000022500788c */ /* 0x000fe4000bf24070 */
[----:B------:R-:W-:Y:S02]  /*11130*/  UISETP.GE.U32.AND UP2, UPT, UR43, 0x3, UPT ;  /* 0x000000032b00788c */ /* 0x000fe4000bf46070 */
[----:B------:R-:W-:Y:S01]  /*11140*/  UISETP.LT.U32.AND UP1, UPT, UR43, 0x3, UP1 ;  /* 0x000000032b00788c */ /* 0x000fe20008f21070 */
[--C-:B-1----:R-:W-:Y:S01]  /*11150*/  SHF.R.U32.HI R4, RZ, 0x7, R8.reuse ;  /* 0x00000007ff047819 */ /* 0x102fe20000011608 */
[----:B------:R-:W-:Y:S01]  /*11160*/  IMAD.SHL.U32 R18, R8, 0x2, RZ ;  /* 0x0000000208127824 */ /* 0x000fe200078e00ff */
[----:B------:R-:W-:Y:S02]  /*11170*/  SHF.R.U32.HI R5, RZ, 0x2, R8 ;  /* 0x00000002ff057819 */ /* 0x000fe40000011608 */
[----:B------:R-:W-:-:S02]  /*11180*/  LOP3.LUT R4, R4, 0x1, RZ, 0xc0, !PT ;  /* 0x0000000104047812 */ /* 0x000fc400078ec0ff */
[----:B------:R-:W-:Y:S02]  /*11190*/  LOP3.LUT R6, R8, 0x60, RZ, 0xc0, !PT ;  /* 0x0000006008067812 */ /* 0x000fe400078ec0ff */
[----:B------:R-:W-:Y:S02]  /*111a0*/  LOP3.LUT R5, R5, 0x7, RZ, 0xc0, !PT ;  /* 0x0000000705057812 */ /* 0x000fe400078ec0ff */
[----:B------:R-:W-:Y:S02]  /*111b0*/  SHF.L.U32 R3, R4, 0x6, RZ ;  /* 0x0000000604037819 */ /* 0x000fe400000006ff */
[----:B------:R-:W-:Y:S02]  /*111c0*/  LOP3.LUT R18, R18, 0x6, RZ, 0xc0, !PT ;  /* 0x0000000612127812 */ /* 0x000fe400078ec0ff */
[----:B------:R-:W-:Y:S02]  /*111d0*/  SHF.R.U32.HI R6, RZ, 0x1, R6 ;  /* 0x00000001ff067819 */ /* 0x000fe40000011606 */
[----:B------:R-:W-:-:S02]  /*111e0*/  LOP3.LUT R3, R3, 0x40, R5, 0xe2, !PT ;  /* 0x0000004003037812 */ /* 0x000fc400078ee205 */
[----:B------:R-:W-:Y:S01]  /*111f0*/  PRMT R18, R18, R19, UR41 ;  /* 0x0000002912127e16 */ /* 0x000fe20008000013 */
[----:B------:R-:W-:Y:S01]  /*11200*/  USHF.L.U32 UR41, UR41, 0x8, URZ ;  /* 0x0000000829297899 */ /* 0x000fe2000800063f */
[----:B0-----:R-:W-:Y:S01]  /*11210*/  IADD3 R0, RZ, -R6, -R5 ;  /* 0x80000006ff007210 */ /* 0x001fe20007ffe805 */
[----:B------:R-:W-:Y:S01]  /*11220*/  IMAD.MOV.U32 R5, RZ, RZ, -0x2 ;  /* 0xfffffffeff057424 */ /* 0x000fe200078e00ff */
[----:B------:R-:W-:Y:S01]  /*11230*/  LOP3.LUT R3, R3, UR6, R6, 0xfe, !PT ;  /* 0x0000000603037c12 */ /* 0x000fe2000f8efe06 */
[----:B------:R-:W-:Y:S01]  /*11240*/  IMAD.U32 R6, RZ, RZ, UR8 ;  /* 0x00000008ff067e24 */ /* 0x000fe2000f8e00ff */
[----:B------:R-:W-:Y:S01]  /*11250*/  SHF.R.S32.HI R19, RZ, 0x1f, R18 ;  /* 0x0000001fff137819 */ /* 0x000fe20000011412 */
[----:B------:R-:W-:Y:S01]  /*11260*/  ULDC UR8, c[0x0][0x284] ;  /* 0x0000a10000087ab9 */ /* 0x000fe20000000800 */
[----:B------:R-:W-:Y:S02]  /*11270*/  IMAD R0, R4, -0x40, R0 ;  /* 0xffffffc004007824 */ /* 0x000fe400078e0200 */
[----:B------:R-:W-:-:S02]  /*11280*/  IMAD.U32 R158, RZ, RZ, UR8 ;  /* 0x00000008ff9e7e24 */ /* 0x000fc4000f8e00ff */
[----:B------:R-:W-:-:S03]  /*11290*/  IMAD.WIDE.U32 R6, R6, UR42, R18 ;  /* 0x0000002a06067c25 */ /* 0x000fc6000f8e0012 */
[----:B------:R-:W-:Y:S02]  /*112a0*/  IADD3 R158, R158, -UR40, R0 ;  /* 0x800000289e9e7c10 */ /* 0x000fe4000fffe000 */
[----:B------:R-:W-:Y:S01]  /*112b0*/  IADD3 R7, R7, UR4, RZ ;  /* 0x0000000407077c10 */ /* 0x000fe2000fffe0ff */
[----:B------:R-:W-:Y:S01]  /*112c0*/  ULDC UR4, c[0x0][0x288] ;  /* 0x0000a20000047ab9 */ /* 0x000fe20000000800 */
[----:B------:R-:W-:Y:S01]  /*112d0*/  LOP3.LUT R0, R8, 0x3, RZ, 0xc0, !PT ;  /* 0x0000000308007812 */ /* 0x000fe200078ec0ff */
[----:B------:R-:W-:-:S04]  /*112e0*/  UISETP.GE.AND UP0, UPT, UR41, UR4, UPT ;  /* 0x000000042900728c */ /* 0x000fc8000bf06270 */
[----:B------:R-:W-:Y:S01]  /*112f0*/  UISETP.GE.OR UP0, UPT, UR40, UR8, UP0 ;  /* 0x000000082800728c */ /* 0x000fe20008706670 */
[----:B------:R-:W-:Y:S01]  /*11300*/  IMAD R0, R0, R5, UR4 ;  /* 0x0000000400007e24 */ /* 0x000fe2000f8e0205 */
[----:B------:R-:W-:Y:S02]  /*11310*/  UIMAD.WIDE.U32 UR4, UR37, -0x55555555, URZ ;  /* 0xaaaaaaab250478a5 */ /* 0x000fe4000f8e003f */
[----:B------:R-:W-:Y:S01]  /*11320*/  USEL UR8, URZ, 0x1, !UP1 ;  /* 0x000000013f087887 */ /* 0x000fe2000c800000 */
[----:B------:R-:W-:Y:S01]  /*11330*/  VIADD R0, R0, -UR41 ;  /* 0x8000002900007c36 */ /* 0x000fe20008000000 */
[----:B------:R-:W-:Y:S01]  /*11340*/  PLOP3.LUT P0, PT, PT, PT, UP0, 0x80, 0x0 ;  /* 0x000000000000781c */ /* 0x000fe20003f0f008 */
[----:B------:R-:W-:Y:S02]  /*11350*/  USHF.R.U32.HI UR4, URZ, 0x1, UR5 ;  /* 0x000000013f047899 */ /* 0x000fe40008011605 */
[----:B------:R-:W-:Y:S02]  /*11360*/  ULOP3.LUT UR36, UR36, UR8, URZ, 0x3c, !UPT ;  /* 0x0000000824247292 */ /* 0x000fe4000f8e3c3f */
[----:B------:R-:W-:-:S02]  /*11370*/  UIMAD UR37, UR4, -0x3, UR37 ;  /* 0xfffffffd042578a4 */ /* 0x000fc4000f8e0225 */
[----:B------:R-:W-:Y:S01]  /*11380*/  @UP2 ULOP3.LUT UR36, UR36, 0x1, UR4, 0x78, !UPT ;  /* 0x0000000124242892 */ /* 0x000fe2000f8e7804 */
[----:B------:R-:W-:-:S05]  /*11390*/  UMOV UR40, 0xffffffff ;  /* 0xffffffff00287882 */ /* 0x000fca0000000000 */
[----:B------:R-:W-:Y:S06]  /*113a0*/  @P0 BRA `(.L_x_34) ;  /* 0x000000fc00a00947 */ /* 0x000fec0003800000 */
[----:B------:R-:W-:Y:S01]  /*113b0*/  FSETP.NEU.AND P0, PT, R16, RZ, PT ;  /* 0x000000ff1000720b */ /* 0x000fe20003f0d000 */
[----:B------:R-:W-:Y:S01]  /*113c0*/  ULDC.64 UR8, c[0x0][0x5c8] ;  /* 0x0001720000087ab9 */ /* 0x000fe20000000a00 */
[----:B------:R-:W-:Y:S01]  /*113d0*/  ISETP.GT.AND P3, PT, R158, RZ, PT ;  /* 0x000000ff9e00720c */ /* 0x000fe20003f64270 */
[----:B------:R-:W-:Y:S01]  /*113e0*/  UIMAD UR4, UR7, UR8, URZ ;  /* 0x00000008070472a4 */ /* 0x000fe2000f8e023f */
[----:B------:R-:W-:Y:S01]  /*113f0*/  MOV R10, UR9 ;  /* 0x00000009000a7c02 */ /* 0x000fe20008000f00 */
[C---:B------:R-:W-:Y:S01]  /*11400*/  IMAD.WIDE.U32 R6, R3.reuse, UR8, R6 ;  /* 0x0000000803067c25 */ /* 0x040fe2000f8e0006 */
[----:B------:R-:W-:Y:S01]  /*11410*/  BSSY B0, `(.L_x_34) ;  /* 0x0000fe1000007945 */ /* 0x000fe20003800000 */
[----:B------:R-:W-:Y:S02]  /*11420*/  ISETP.GT.AND P1, PT, R0, RZ, P3 ;  /* 0x000000ff0000720c */ /* 0x000fe40001f24270 */
[----:B------:R-:W-:-:S04]  /*11430*/  IMAD R10, R3, R10, UR4 ;  /* 0x00000004030a7e24 */ /* 0x000fc8000f8e020a */
[----:B------:R-:W-:Y:S01]  /*11440*/  IMAD.IADD R10, R7, 0x1, R10 ;  /* 0x00000001070a7824 */ /* 0x000fe200078e020a */
[----:B------:R-:W-:Y:S06]  /*11450*/  @!P0 BRA `(.L_x_35) ;  /* 0x000000ac003c8947 */ /* 0x000fec0003800000 */
[----:B------:R-:W0:Y:S01]  /*11460*/  LDC.64 R22, c[0x0][0x5b8] ;  /* 0x00016e00ff167b82 */ /* 0x000e220000000a00 */
[----:B------:R-:W2:Y:S01]  /*11470*/  LDL.LU R11, [R1] ;  /* 0x00000000010b7983 */ /* 0x000ea20000300800 */
[----:B------:R-:W-:-:S06]  /*11480*/  ULDC.64 UR4, c[0x0][0x5c0] ;  /* 0x0001700000047ab9 */ /* 0x000fcc0000000a00 */
[----:B------:R-:W1:Y:S08]  /*11490*/  LDC.64 R14, c[0x0][0x5b0] ;  /* 0x00016c00ff0e7b82 */ /* 0x000e700000000a00 */
[----:B------:R-:W3:Y:S01]  /*114a0*/  LDC.64 R12, c[0x0][0x5a8] ;  /* 0x00016a00ff0c7b82 */ /* 0x000ee20000000a00 */
[C---:B0-----:R-:W-:Y:S02]  /*114b0*/  IMAD R159, R22.reuse, UR10, RZ ;  /* 0x0000000a169f7c24 */ /* 0x041fe4000f8e02ff */
[----:B------:R-:W-:-:S04]  /*114c0*/  IMAD.WIDE.U32 R154, R22, UR42, R18 ;  /* 0x0000002a169a7c25 */ /* 0x000fc8000f8e0012 */
[----:B------:R-:W-:Y:S02]  /*114d0*/  IMAD R159, R23, UR42, R159 ;  /* 0x0000002a179f7c24 */ /* 0x000fe4000f8e029f */
[----:B-1----:R-:W-:Y:S02]  /*114e0*/  IMAD R153, R14, UR7, RZ ;  /* 0x000000070e997c24 */ /* 0x002fe4000f8e02ff */
[----:B------:R-:W-:Y:S02]  /*114f0*/  IMAD.IADD R21, R155, 0x1, R159 ;  /* 0x000000019b157824 */ /* 0x000fe400078e029f */
[----:B------:R-:W-:Y:S02]  /*11500*/  IMAD.MOV.U32 R20, RZ, RZ, R154 ;  /* 0x000000ffff147224 */ /* 0x000fe400078e009a */
[C---:B------:R-:W-:Y:S02]  /*11510*/  IMAD R153, R3.reuse, R15, R153 ;  /* 0x0000000f03997224 */ /* 0x040fe400078e0299 */
[----:B------:R-:W-:-:S05]  /*11520*/  IMAD.WIDE.U32 R4, R3, R14, R20 ;  /* 0x0000000e03047225 */ /* 0x000fca00078e0014 */
[----:B------:R-:W-:Y:S02]  /*11530*/  IADD3 R5, R5, R153, RZ ;  /* 0x0000009905057210 */ /* 0x000fe40007ffe0ff */
[----:B---3--:R-:W-:-:S04]  /*11540*/  LEA R8, P0, R4, R12, 0x2 ;  /* 0x0000000c04087211 */ /* 0x008fc800078010ff */
[----:B------:R-:W-:-:S05]  /*11550*/  LEA.HI.X R9, R4, R13, R5, 0x2, P0 ;  /* 0x0000000d04097211 */ /* 0x000fca00000f1405 */
[----:B------:R-:W3:Y:S01]  /*11560*/  @P1 LDG.E.LTC128B R23, desc[UR44][R8.64] ;  /* 0x0000002c08171981 */ /* 0x000ee2000c1e1920 */
[C---:B------:R-:W-:Y:S01]  /*11570*/  LEA R4, P0, R6.reuse, UR4, 0x2 ;  /* 0x0000000406047c11 */ /* 0x040fe2000f8010ff */
[----:B------:R-:W-:Y:S03]  /*11580*/  BSSY B1, `(.L_x_36) ;  /* 0x0000010000017945 */ /* 0x000fe60003800000 */
[----:B------:R-:W-:Y:S02]  /*11590*/  LEA.HI.X R5, R6, UR5, R10, 0x2, P0 ;  /* 0x0000000506057c11 */ /* 0x000fe400080f140a */
[----:B---3--:R-:W-:-:S05]  /*115a0*/  LOP3.LUT R7, R23, 0xffffe000, RZ, 0xc0, !PT ;  /* 0xffffe00017077812 */ /* 0x008fca00078ec0ff */
[----:B------:R-:W-:-:S04]  /*115b0*/  FMUL R7, R7, R16 ;  /* 0x0000001007077220 */ /* 0x000fc80000400000 */
[----:B--2---:R-:W-:-:S05]  /*115c0*/  FFMA R7, R11, R2, R7 ;  /* 0x000000020b077223 */ /* 0x004fca0000000007 */
[----:B------:R-:W-:-:S05]  /*115d0*/  F2FP.TF32.F32.PACK_B R7, R7 ;  /* 0x00000007ff07723e */ /* 0x000fca00024050ff */
[----:B------:R0:W-:Y:S02]  /*115e0*/  @P1 STG.E desc[UR44][R4.64], R7 ;  /* 0x0000000704001986 */ /* 0x0001e4000c10192c */
[----:B0-----:R-:W-:-:S04]  /*115f0*/  IMAD.WIDE.U32 R6, R3, R14, R18 ;  /* 0x0000000e03067225 */ /* 0x001fc800078e0012 */
[----:B------:R-:W-:Y:S02]  /*11600*/  IMAD.IADD R7, R153, 0x1, R7 ;  /* 0x0000000199077824 */ /* 0x000fe400078e0207 */
[----:B------:R-:W-:-:S04]  /*11610*/  IMAD.WIDE.U32 R6, R22, UR42, R6 ;  /* 0x0000002a16067c25 */ /* 0x000fc8000f8e0006 */
[----:B------:R-:W-:Y:S01]  /*11620*/  IMAD.IADD R7, R159, 0x1, R7 ;  /* 0x000000019f077824 */ /* 0x000fe200078e0207 */
[----:B------:R-:W-:-:S04]  /*11630*/  LEA R10, P0, R6, R12, 0x2 ;  /* 0x0000000c060a7211 */ /* 0x000fc800078010ff */
[----:B------:R-:W-:Y:S02]  /*11640*/  LEA.HI.X R11, R6, R13, R7, 0x2, P0 ;  /* 0x0000000d060b7211 */ /* 0x000fe400000f1407 */
[----:B------:R-:W-:-:S13]  /*11650*/  ISETP.GT.AND P0, PT, R0, 0x1, P3 ;  /* 0x000000010000780c */ /* 0x000fda0001f04270 */
[----:B------:R-:W-:Y:S05]  /*11660*/  @!P0 BRA `(.L_x_37) ;  /* 0x0000000000048947 */ /* 0x000fea0003800000 */
[----:B------:R0:W5:Y:S02]  /*11670*/  LDG.E.LTC128B R23, desc[UR44][R10.64+0x4] ;  /* 0x0000042c0a177981 */ /* 0x000164000c1e1920 */
.L_x_37:
[----:B------:R-:W-:Y:S05]  /*11680*/  BSYNC B1 ;  /* 0x0000000000017941 */ /* 0x000fea0003800000 */
.L_x_36:
[----:B------:R-:W2:Y:S01]  /*11690*/  LDL.LU R7, [R1+0x4] ;  /* 0x0000040001077983 */ /* 0x000ea20000300800 */
[----:B-----5:R-:W-:Y:S01]  /*116a0*/  LOP3.LUT R6, R23, 0xffffe000, RZ, 0xc0, !PT ;  /* 0xffffe00017067812 */ /* 0x020fe200078ec0ff */
[C---:B------:R-:W-:Y:S01]  /*116b0*/  IMAD.SHL.U32 R156, R14.reuse, 0x8, RZ ;  /* 0x000000080e9c7824 */ /* 0x040fe200078e00ff */
[----:B------:R-:W-:Y:S01]  /*116c0*/  SHF.L.U64.HI R157, R14, 0x3, R15 ;  /* 0x000000030e9d7819 */ /* 0x000fe2000001020f */
[----:B------:R-:W3:Y:S02]  /*116d0*/  LDL.LU R160, [R1+0x8] ;  /* 0x0000080001a07983 */ /* 0x000ee40000300800 */
[----:B------:R-:W-:-:S04]  /*116e0*/  FMUL R6, R6, R16 ;  /* 0x0000001006067220 */ /* 0x000fc80000400000 */
[----:B--2---:R-:W-:-:S05]  /*116f0*/  FFMA R6, R7, R2, R6 ;  /* 0x0000000207067223 */ /* 0x004fca0000000006 */
[----:B------:R-:W-:-:S05]  /*11700*/  F2FP.TF32.F32.PACK_B R6, R6 ;  /* 0x00000006ff06723e */ /* 0x000fca00024050ff */
[----:B------:R1:W-:Y:S01]  /*11710*/  @P0 STG.E desc[UR44][R4.64+0x4], R6 ;  /* 0x0000040604000986 */ /* 0x0003e2000c10192c */
[----:B------:R-:W-:-:S04]  /*11720*/  ISETP.GT.AND P0, PT, R158, 0x8, PT ;  /* 0x000000089e00780c */ /* 0x000fc80003f04270 */
[----:B------:R-:W-:Y:S01]  /*11730*/  ISETP.GT.AND P1, PT, R0, RZ, P0 ;  /* 0x000000ff0000720c */ /* 0x000fe20000724270 */
[----:B-1----:R-:W-:-:S05]  /*11740*/  IMAD.WIDE.U32 R6, R3, R14, R156 ;  /* 0x0000000e03067225 */ /* 0x002fca00078e009c */
[----:B------:R-:W-:Y:S02]  /*11750*/  IADD3 R153, R153, R7, RZ ;  /* 0x0000000799997210 */ /* 0x000fe40007ffe0ff */
[----:B------:R-:W-:-:S05]  /*11760*/  IADD3 R7, P2, R154, R6, RZ ;  /* 0x000000069a077210 */ /* 0x000fca0007f5e0ff */
[----:B------:R-:W-:Y:S01]  /*11770*/  IMAD.X R9, R153, 0x1, R21, P2 ;  /* 0x0000000199097824 */ /* 0x000fe200010e0615 */
[----:B------:R-:W-:-:S04]  /*11780*/  LEA R8, P2, R7, R12, 0x2 ;  /* 0x0000000c07087211 */ /* 0x000fc800078410ff */
[----:B------:R-:W-:-:S05]  /*11790*/  LEA.HI.X R9, R7, R13, R9, 0x2, P2 ;  /* 0x0000000d07097211 */ /* 0x000fca00010f1409 */
[----:B------:R1:W2:Y:S01]  /*117a0*/  @P1 LDG.E.LTC128B R23, desc[UR44][R8.64] ;  /* 0x0000002c08171981 */ /* 0x0002a2000c1e1920 */
[----:B------:R-:W-:Y:S01]  /*117b0*/  IADD3 R6, P2, R18, R6, RZ ;  /* 0x0000000612067210 */ /* 0x000fe20007f5e0ff */
[----:B------:R-:W-:Y:S01]  /*117c0*/  BSSY B1, `(.L_x_38) ;  /* 0x0000015000017945 */ /* 0x000fe20003800000 */
[----:B------:R-:W-:Y:S02]  /*117d0*/  MOV R161, UR8 ;  /* 0x0000000800a17c02 */ /* 0x000fe40008000f00 */
[----:B------:R-:W-:Y:S01]  /*117e0*/  ISETP.GT.AND P4, PT, R0, 0x1, P0 ;  /* 0x000000010000780c */ /* 0x000fe20000784270 */
[----:B------:R-:W-:Y:S02]  /*117f0*/  IMAD.X R7, R19, 0x1, R153, P2 ;  /* 0x0000000113077824 */ /* 0x000fe400010e0699 */
[----:B------:R-:W-:Y:S02]  /*11800*/  IMAD.SHL.U32 R161, R161, 0x20, RZ ;  /* 0x00000020a1a17824 */ /* 0x000fe400078e00ff */
[----:B------:R-:W-:-:S04]  /*11810*/  IMAD.WIDE.U32 R6, R22, UR42, R6 ;  /* 0x0000002a16067c25 */ /* 0x000fc8000f8e0006 */
[----:B------:R-:W-:Y:S01]  /*11820*/  IMAD.IADD R7, R159, 0x1, R7 ;  /* 0x000000019f077824 */ /* 0x000fe200078e0207 */
[----:B-1----:R-:W-:-:S04]  /*11830*/  LEA R8, P2, R6, R12, 0x2 ;  /* 0x0000000c06087211 */ /* 0x002fc800078410ff */
[----:B------:R-:W-:Y:S01]  /*11840*/  LEA.HI.X R9, R6, R13, R7, 0x2, P2 ;  /* 0x0000000d06097211 */ /* 0x000fe200010f1407 */
[----:B------:R-:W-:Y:S01]  /*11850*/  IMAD.U32 R6, RZ, RZ, UR8 ;  /* 0x00000008ff067e24 */ /* 0x000fe2000f8e00ff */
[----:B--2---:R-:W-:-:S05]  /*11860*/  LOP3.LUT R153, R23, 0xffffe000, RZ, 0xc0, !PT ;  /* 0xffffe00017997812 */ /* 0x004fca00078ec0ff */
[----:B------:R-:W-:-:S04]  /*11870*/  FMUL R153, R153, R16 ;  /* 0x0000001099997220 */ /* 0x000fc80000400000 */
[----:B---3--:R-:W-:Y:S01]  /*11880*/  FFMA R153, R160, R2, R153 ;  /* 0x00000002a0997223 */ /* 0x008fe20000000099 */
[----:B------:R-:W-:-:S04]  /*11890*/  IMAD.U32 R160, RZ, RZ, UR9 ;  /* 0x00000009ffa07e24 */ /* 0x000fc8000f8e00ff */
[----:B------:R-:W-:Y:S02]  /*118a0*/  F2FP.TF32.F32.PACK_B R153, R153 ;  /* 0x00000099ff99723e */ /* 0x000fe400024050ff */
[----:B------:R-:W-:Y:S02]  /*118b0*/  SHF.L.U64.HI R160, R6, 0x5, R160 ;  /* 0x0000000506a07819 */ /* 0x000fe400000102a0 */
[----:B------:R-:W-:-:S04]  /*118c0*/  IADD3 R6, P2, R161, R4, RZ ;  /* 0x00000004a1067210 */ /* 0x000fc80007f5e0ff */
[----:B------:R-:W-:-:S05]  /*118d0*/  IADD3.X R7, R160, R5, RZ, P2, !PT ;  /* 0x00000005a0077210 */ /* 0x000fca00017fe4ff */
[----:B------:R1:W-:Y:S01]  /*118e0*/  @P1 STG.E desc[UR44][R6.64], R153 ;  /* 0x0000009906001986 */ /* 0x0003e2000c10192c */
[----:B------:R-:W-:Y:S05]  /*118f0*/  @!P4 BRA `(.L_x_39) ;  /* 0x000000000004c947 */ /* 0x000fea0003800000 */
[----:B------:R2:W5:Y:S02]  /*11900*/  LDG.E.LTC128B R23, desc[UR44][R8.64+0x4] ;  /* 0x0000042c08177981 */ /* 0x000564000c1e1920 */
.L_x_39:
[----:B------:R-:W-:Y:S05]  /*11910*/  BSYNC B1 ;  /* 0x0000000000017941 */ /* 0x000fea0003800000 */
.L_x_38:
[----:B------:R-:W3:Y:S01]  /*11920*/  LDL.LU R162, [R1+0xc] ;  /* 0x00000c0001a27983 */ /* 0x000ee20000300800 */
[----:B-1---5:R-:W-:Y:S01]  /*11930*/  LOP3.LUT R153, R23, 0xffffe000, RZ, 0xc0, !PT ;  /* 0xffffe00017997812 */ /* 0x022fe200078ec0ff */
[----:B------:R-:W-:Y:S01]  /*11940*/  BSSY B1, `(.L_x_40) ;  /* 0x0000009000017945 */ /* 0x000fe20003800000 */
[----:B------:R-:W-:-:S03]  /*11950*/  ISETP.GT.AND P1, PT, R0, 0x8, P3 ;  /* 0x000000080000780c */ /* 0x000fc60001f24270 */
[----:B------:R-:W-:-:S04]  /*11960*/  FMUL R153, R153, R16 ;  /* 0x0000001099997220 */ /* 0x000fc80000400000 */
[----:B---3--:R-:W-:-:S05]  /*11970*/  FFMA R153, R162, R2, R153 ;  /* 0x00000002a2997223 */ /* 0x008fca0000000099 */
[----:B------:R-:W-:-:S05]  /*11980*/  F2FP.TF32.F32.PACK_B R153, R153 ;  /* 0x00000099ff99723e */ /* 0x000fca00024050ff */
[----:B------:R1:W-:Y:S02]  /*11990*/  @P4 STG.E desc[UR44][R6.64+0x4], R153 ;  /* 0x0000049906004986 */ /* 0x0003e4000c10192c */
[----:B-1----:R-:W-:Y:S01]  /*119a0*/  IMAD.MOV.U32 R153, RZ, RZ, R23 ;  /* 0x000000ffff997224 */ /* 0x002fe200078e0017 */
[----:B------:R-:W-:Y:S06]  /*119b0*/  @!P1 BRA `(.L_x_41) ;  /* 0x0000000000049947 */ /* 0x000fec0003800000 */
[----:B------:R1:W5:Y:S02]  /*119c0*/  LDG.E.LTC128B R153, desc[UR44][R10.64+0x20] ;  /* 0x0000202c0a997981 */ /* 0x000364000c1e1920 */
.L_x_41:
[----:B------:R-:W-:Y:S05]  /*119d0*/  BSYNC B1 ;  /* 0x0000000000017941 */ /* 0x000fea0003800000 */
.L_x_40:
[----:B------:R-:W3:Y:S01]  /*119e0*/  LDL.LU R162, [R1+0x10] ;  /* 0x0000100001a27983 */ /* 0x000ee20000300800 */
[----:B-----5:R-:W-:Y:S01]  /*119f0*/  LOP3.LUT R23, R153, 0xffffe000, RZ, 0xc0, !PT ;  /* 0xffffe00099177812 */ /* 0x020fe200078ec0ff */
[----:B------:R-:W-:Y:S01]  /*11a00*/  BSSY B1, `(.L_x_42) ;  /* 0x0000008000017945 */ /* 0x000fe20003800000 */
[----:B------:R-:W-:-:S03]  /*11a10*/  ISETP.GT.AND P2, PT, R0, 0x9, P3 ;  /* 0x000000090000780c */ /* 0x000fc60001f44270 */
[----:B------:R-:W-:-:S04]  /*11a20*/  FMUL R23, R23, R16 ;  /* 0x0000001017177220 */ /* 0x000fc80000400000 */
[----:B---3--:R-:W-:-:S05]  /*11a30*/  FFMA R23, R162, R2, R23 ;  /* 0x00000002a2177223 */ /* 0x008fca0000000017 */
[----:B------:R-:W-:-:S05]  /*11a40*/  F2FP.TF32.F32.PACK_B R23, R23 ;  /* 0x00000017ff17723e */ /* 0x000fca00024050ff */
[----:B------:R3:W-:Y:S01]  /*11a50*/  @P1 STG.E desc[UR44][R4.64+0x20], R23 ;  /* 0x0000201704001986 */ /* 0x0007e2000c10192c */
[----:B------:R-:W-:Y:S05]  /*11a60*/  @!P2 BRA `(.L_x_43) ;  /* 0x000000000004a947 */ /* 0x000fea0003800000 */
[----:B------:R4:W5:Y:S02]  /*11a70*/  LDG.E.LTC128B R153, desc[UR44][R10.64+0x24] ;  /* 0x0000242c0a997981 */ /* 0x000964000c1e1920 */
.L_x_43:
[----:B------:R-:W-:Y:S05]  /*11a80*/  BSYNC B1 ;  /* 0x0000000000017941 */ /* 0x000fea0003800000 */
.L_x_42:
[----:B------:R-:W2:Y:S01]  /*11a90*/  LDL.LU R162, [R1+0x14] ;  /* 0x0000140001a27983 */ /* 0x000ea20000300800 */
[----:B---3-5:R-:W-:Y:S01]  /*11aa0*/  LOP3.LUT R23, R153, 0xffffe000, RZ, 0xc0, !PT ;  /* 0xffffe00099177812 */ /* 0x028fe200078ec0ff */
[----:B------:R-:W-:Y:S01]  /*11ab0*/  BSSY B1, `(.L_x_44) ;  /* 0x0000008000017945 */ /* 0x000fe20003800000 */
[----:B------:R-:W-:-:S03]  /*11ac0*/  ISETP.GT.AND P1, PT, R0, 0x8, P0 ;  /* 0x000000080000780c */ /* 0x000fc60000724270 */
[----:B------:R-:W-:-:S04]  /*11ad0*/  FMUL R23, R23, R16 ;  /* 0x0000001017177220 */ /* 0x000fc80000400000 */
[----:B--2---:R-:W-:-:S05]  /*11ae0*/  FFMA R23, R162, R2, R23 ;  /* 0x00000002a2177223 */ /* 0x004fca0000000017 */
[----:B------:R-:W-:-:S05]  /*11af0*/  F2FP.TF32.F32.PACK_B R23, R23 ;  /* 0x00000017ff17723e */ /* 0x000fca00024050ff */
[----:B------:R2:W-:Y:S01]  /*11b00*/  @P2 STG.E desc[UR44][R4.64+0x24], R23 ;  /* 0x0000241704002986 */ /* 0x0005e2000c10192c */
[----:B------:R-:W-:Y:S05]  /*11b10*/  @!P1 BRA `(.L_x_45) ;  /* 0x0000000000049947 */ /* 0x000fea0003800000 */
[----:B------:R3:W5:Y:S02]  /*11b20*/  LDG.E.LTC128B R153, desc[UR44][R8.64+0x20] ;  /* 0x0000202c08997981 */ /* 0x000764000c1e1920 */
.L_x_45:
[----:B------:R-:W-:Y:S05]  /*11b30*/  BSYNC B1 ;  /* 0x0000000000017941 */ /* 0x000fea0003800000 */
.L_x_44:
[----:B------:R-:W4:Y:S01]  /*11b40*/  LDL.LU R162, [R1+0x18] ;  /* 0x0000180001a27983 */ /* 0x000f220000300800 */
[----:B--2--5:R-:W-:Y:S01]  /*11b50*/  LOP3.LUT R23, R153, 0xffffe000, RZ, 0xc0, !PT ;  /* 0xffffe00099177812 */ /* 0x024fe200078ec0ff */
[----:B------:R-:W-:Y:S01]  /*11b60*/  BSSY B1, `(.L_x_46) ;  /* 0x0000008000017945 */ /* 0x000fe20003800000 */
[----:B------:R-:W-:-:S03]  /*11b70*/  ISETP.GT.AND P2, PT, R0, 0x9, P0 ;  /* 0x000000090000780c */ /* 0x000fc60000744270 */
[----:B------:R-:W-:-:S04]  /*11b80*/  FMUL R23, R23, R16 ;  /* 0x0000001017177220 */ /* 0x000fc80000400000 */
[----:B----4-:R-:W-:-:S05]  /*11b90*/  FFMA R23, R162, R2, R23 ;  /* 0x00000002a2177223 */ /* 0x010fca0000000017 */
[----:B------:R-:W-:-:S05]  /*11ba0*/  F2FP.TF32.F32.PACK_B R23, R23 ;  /* 0x00000017ff17723e */ /* 0x000fca00024050ff */
[----:B------:R2:W-:Y:S01]  /*11bb0*/  @P1 STG.E desc[UR44][R6.64+0x20], R23 ;  /* 0x0000201706001986 */ /* 0x0005e2000c10192c */
[----:B------:R-:W-:Y:S05]  /*11bc0*/  @!P2 BRA `(.L_x_47) ;  /* 0x000000000004a947 */ /* 0x000fea0003800000 */
[----:B------:R4:W5:Y:S02]  /*11bd0*/  LDG.E.LTC128B R153, desc[UR44][R8.64+0x24] ;  /* 0x0000242c08997981 */ /* 0x000964000c1e1920 */
.L_x_47:
[----:B------:R-:W-:Y:S05]  /*11be0*/  BSYNC B1 ;  /* 0x0000000000017941 */ /* 0x000fea0003800000 */
.L_x_46:
[----:B------:R-:W3:Y:S01]  /*11bf0*/  LDL.LU R162, [R1+0x1c] ;  /* 0x00001c0001a27983 */ /* 0x000ee20000300800 */
[----:B--2--5:R-:W-:Y:S01]  /*11c00*/  LOP3.LUT R23, R153, 0xffffe000, RZ, 0xc0, !PT ;  /* 0xffffe00099177812 */ /* 0x024fe200078ec0ff */
        /* <DEDUP_REMOVED lines=8> */
.L_x_49:
[----:B------:R-:W-:Y:S05]  /*11c90*/  BSYNC B1 ;  /* 0x0000000000017941 */ /* 0x000fea0003800000 */
.L_x_48:
        /* <DEDUP_REMOVED lines=10> */
.L_x_51:
[----:B------:R-:W-:Y:S05]  /*11d40*/  BSYNC B1 ;  /* 0x0000000000017941 */ /* 0x000fea0003800000 */
.L_x_50:
        /* <DEDUP_REMOVED lines=10> */
.L_x_53:
[----:B------:R-:W-:Y:S05]  /*11df0*/  BSYNC B1 ;  /* 0x0000000000017941 */ /* 0x000fea0003800000 */
.L_x_52:
        /* <DEDUP_REMOVED lines=10> */
.L_x_55:
[----:B------:R-:W-:Y:S05]  /*11ea0*/  BSYNC B1 ;  /* 0x0000000000017941 */ /* 0x000fea0003800000 */
.L_x_54:
        /* <DEDUP_REMOVED lines=10> */
.L_x_57:
[----:B------:R-:W-:Y:S05]  /*11f50*/  BSYNC B1 ;  /* 0x0000000000017941 */ /* 0x000fea0003800000 */
.L_x_56:
        /* <DEDUP_REMOVED lines=10> */
.L_x_59:
[----:B------:R-:W-:Y:S05]  /*12000*/  BSYNC B1 ;  /* 0x0000000000017941 */ /* 0x000fea0003800000 */
.L_x_58:
        /* <DEDUP_REMOVED lines=10> */
.L_x_61:
[----:B------:R-:W-:Y:S05]  /*120b0*/  BSYNC B1 ;  /* 0x0000000000017941 */ /* 0x000fea0003800000 */
.L_x_60:
        /* <DEDUP_REMOVED lines=10> */
.L_x_63:
[----:B------:R-:W-:Y:S05]  /*12160*/  BSYNC B1 ;  /* 0x0000000000017941 */ /* 0x000fea0003800000 */
.L_x_62:
        /* <DEDUP_REMOVED lines=10> */
.L_x_65:
[----:B------:R-:W-:Y:S05]  /*12210*/  BSYNC B1 ;  /* 0x0000000000017941 */ /* 0x000fea0003800000 */
.L_x_64:
        /* <DEDUP_REMOVED lines=10> */
.L_x_67:
[----:B------:R-:W-:Y:S05]  /*122c0*/  BSYNC B1 ;  /* 0x0000000000017941 */ /* 0x000fea0003800000 */
.L_x_66:
        /* <DEDUP_REMOVED lines=10> */
.L_x_69:
[----:B------:R-:W-:Y:S05]  /*12370*/  BSYNC B1 ;  /* 0x0000000000017941 */ /* 0x000fea0003800000 */
.L_x_68:
        /* <DEDUP_REMOVED lines=10> */
.L_x_71:
[----:B------:R-:W-:Y:S05]  /*12420*/  BSYNC B1 ;  /* 0x0000000000017941 */ /* 0x000fea0003800000 */
.L_x_70:
        /* <DEDUP_REMOVED lines=10> */
.L_x_73:
[----:B------:R-:W-:Y:S05]  /*124d0*/  BSYNC B1 ;  /* 0x0000000000017941 */ /* 0x000fea0003800000 */
.L_x_72:
        /* <DEDUP_REMOVED lines=10> */
.L_x_75:
[----:B------:R-:W-:Y:S05]  /*12580*/  BSYNC B1 ;  /* 0x0000000000017941 */ /* 0x000fea0003800000 */
.L_x_74:
        /* <DEDUP_REMOVED lines=10> */
.L_x_77:
[----:B------:R-:W-:Y:S05]  /*12630*/  BSYNC B1 ;  /* 0x0000000000017941 */ /* 0x000fea0003800000 */
.L_x_76:
        /* <DEDUP_REMOVED lines=10> */
.L_x_79:
[----:B------:R-:W-:Y:S05]  /*126e0*/  BSYNC B1 ;  /* 0x0000000000017941 */ /* 0x000fea0003800000 */
.L_x_78:
        /* <DEDUP_REMOVED lines=10> */
.L_x_81:
[----:B------:R-:W-:Y:S05]  /*12790*/  BSYNC B1 ;  /* 0x0000000000017941 */ /* 0x000fea0003800000 */
.L_x_80:
        /* <DEDUP_REMOVED lines=10> */
.L_x_83:
[----:B------:R-:W-:Y:S05]  /*12840*/  BSYNC B1 ;  /* 0x0000000000017941 */ /* 0x000fea0003800000 */
.L_x_82:
        /* <DEDUP_REMOVED lines=10> */
.L_x_85:
[----:B------:R-:W-:Y:S05]  /*128f0*/  BSYNC B1 ;  /* 0x0000000000017941 */ /* 0x000fea0003800000 */
.L_x_84:
        /* <DEDUP_REMOVED lines=10> */
.L_x_87:
[----:B------:R-:W-:Y:S05]  /*129a0*/  BSYNC B1 ;  /* 0x0000000000017941 */ /* 0x000fea0003800000 */
.L_x_86:
        /* <DEDUP_REMOVED lines=10> */
.L_x_89:
[----:B------:R-:W-:Y:S05]  /*12a50*/  BSYNC B1 ;  /* 0x0000000000017941 */ /* 0x000fea0003800000 */
.L_x_88:
        /* <DEDUP_REMOVED lines=10> */
.L_x_91:
[----:B------:R-:W-:Y:S05]  /*12b00*/  BSYNC B1 ;  /* 0x0000000000017941 */ /* 0x000fea0003800000 */
.L_x_90:
        /* <DEDUP_REMOVED lines=10> */
.L_x_93:
[----:B------:R-:W-:Y:S05]  /*12bb0*/  BSYNC B1 ;  /* 0x0000000000017941 */ /* 0x000fea0003800000 */
.L_x_92:
        /* <DEDUP_REMOVED lines=10> */
.L_x_95:
[----:B------:R-:W-:Y:S05]  /*12c60*/  BSYNC B1 ;  /* 0x0000000000017941 */ /* 0x000fea0003800000 */
.L_x_94:
        /* <DEDUP_REMOVED lines=10> */
.L_x_97:
[----:B------:R-:W-:Y:S05]  /*12d10*/  BSYNC B1 ;  /* 0x0000000000017941 */ /* 0x000fea0003800000 */
.L_x_96:
        /* <DEDUP_REMOVED lines=10> */
.L_x_99:
[----:B------:R-:W-:Y:S05]  /*12dc0*/  BSYNC B1 ;  /* 0x0000000000017941 */ /* 0x000fea0003800000 */
.L_x_98:
        /* <DEDUP_REMOVED lines=10> */
.L_x_101:
[----:B------:R-:W-:Y:S05]  /*12e70*/  BSYNC B1 ;  /* 0x0000000000017941 */ /* 0x000fea0003800000 */
.L_x_100:
        /* <DEDUP_REMOVED lines=10> */
.L_x_103:
[----:B------:R-:W-:Y:S05]  /*12f20*/  BSYNC B1 ;  /* 0x0000000000017941 */ /* 0x000fea0003800000 */
.L_x_102:
        /* <DEDUP_REMOVED lines=10> */
.L_x_105:
[----:B------:R-:W-:Y:S05]  /*12fd0*/  BSYNC B1 ;  /* 0x0000000000017941 */ /* 0x000fea0003800000 */
.L_x_104:
        /* <DEDUP_REMOVED lines=10> */
.L_x_107:
[----:B------:R-:W-:Y:S05]  /*13080*/  BSYNC B1 ;  /* 0x0000000000017941 */ /* 0x000fea0003800000 */
.L_x_106:
        /* <DEDUP_REMOVED lines=10> */
.L_x_109:
[----:B------:R-:W-:Y:S05]  /*13130*/  BSYNC B1 ;  /* 0x0000000000017941 */ /* 0x000fea0003800000 */
.L_x_108:
        /* <DEDUP_REMOVED lines=10> */
.L_x_111:
[----:B------:R-:W-:Y:S05]  /*131e0*/  BSYNC B1 ;  /* 0x0000000000017941 */ /* 0x000fea0003800000 */
.L_x_110:
        /* <DEDUP_REMOVED lines=10> */
.L_x_113:
[----:B------:R-:W-:Y:S05]  /*13290*/  BSYNC B1 ;  /* 0x0000000000017941 */ /* 0x000fea0003800000 */
.L_x_112:
        /* <DEDUP_REMOVED lines=10> */
.L_x_115:
[----:B------:R-:W-:Y:S05]  /*13340*/  BSYNC B1 ;  /* 0x0000000000017941 */ /* 0x000fea0003800000 */
.L_x_114:
        /* <DEDUP_REMOVED lines=10> */
.L_x_117:
[----:B------:R-:W-:Y:S05]  /*133f0*/  BSYNC B1 ;  /* 0x0000000000017941 */ /* 0x000fea0003800000 */
.L_x_116:
        /* <DEDUP_REMOVED lines=10> */
.L_x_119:
[----:B------:R-:W-:Y:S05]  /*134a0*/  BSYNC B1 ;  /* 0x0000000000017941 */ /* 0x000fea0003800000 */
.L_x_118:
        /* <DEDUP_REMOVED lines=10> */
.L_x_121:
[----:B------:R-:W-:Y:S05]  /*13550*/  BSYNC B1 ;  /* 0x0000000000017941 */ /* 0x000fea0003800000 */
.L_x_120:
        /* <DEDUP_REMOVED lines=10> */
.L_x_123:
[----:B------:R-:W-:Y:S05]  /*13600*/  BSYNC B1 ;  /* 0x0000000000017941 */ /* 0x000fea0003800000 */
.L_x_122:
        /* <DEDUP_REMOVED lines=10> */
.L_x_125:
[----:B------:R-:W-:Y:S05]  /*136b0*/  BSYNC B1 ;  /* 0x0000000000017941 */ /* 0x000fea0003800000 */
.L_x_124:
        /* <DEDUP_REMOVED lines=10> */
.L_x_127:
[----:B------:R-:W-:Y:S05]  /*13760*/  BSYNC B1 ;  /* 0x0000000000017941 */ /* 0x000fea0003800000 */
.L_x_126:
        /* <DEDUP_REMOVED lines=10> */
.L_x_129:
[----:B------:R-:W-:Y:S05]  /*13810*/  BSYNC B1 ;  /* 0x0000000000017941 */ /* 0x000fea0003800000 */
.L_x_128:
        /* <DEDUP_REMOVED lines=10> */
.L_x_131:
[----:B------:R-:W-:Y:S05]  /*138c0*/  BSYNC B1 ;  /* 0x0000000000017941 */ /* 0x000fea0003800000 */
.L_x_130:
        /* <DEDUP_REMOVED lines=10> */
.L_x_133:
[----:B------:R-:W-:Y:S05]  /*13970*/  BSYNC B1 ;  /* 0x0000000000017941 */ /* 0x000fea0003800000 */
.L_x_132:
        /* <DEDUP_REMOVED lines=10> */
.L_x_135:
[----:B------:R-:W-:Y:S05]  /*13a20*/  BSYNC B1 ;  /* 0x0000000000017941 */ /* 0x000fea0003800000 */
.L_x_134:
        /* <DEDUP_REMOVED lines=10> */
.L_x_137:
[----:B------:R-:W-:Y:S05]  /*13ad0*/  BSYNC B1 ;  /* 0x0000000000017941 */ /* 0x000fea0003800000 */
.L_x_136:
        /* <DEDUP_REMOVED lines=10> */
.L_x_139:
[----:B------:R-:W-:Y:S05]  /*13b80*/  BSYNC B1 ;  /* 0x0000000000017941 */ /* 0x000fea0003800000 */
.L_x_138:
        /* <DEDUP_REMOVED lines=10> */
.L_x_141:
[----:B------:R-:W-:Y:S05]  /*13c30*/  BSYNC B1 ;  /* 0x0000000000017941 */ /* 0x000fea0003800000 */
.L_x_140:
        /* <DEDUP_REMOVED lines=10> */
.L_x_143:
[----:B------:R-:W-:Y:S05]  /*13ce0*/  BSYNC B1 ;  /* 0x0000000000017941 */ /* 0x000fea0003800000 */
.L_x_142:
        /* <DEDUP_REMOVED lines=10> */
.L_x_145:
[----:B------:R-:W-:Y:S05]  /*13d90*/  BSYNC B1 ;  /* 0x0000000000017941 */ /* 0x000fea0003800000 */
.L_x_144:
        /* <DEDUP_REMOVED lines=10> */
.L_x_147:
[----:B------:R-:W-:Y:S05]  /*13e40*/  BSYNC B1 ;  /* 0x0000000000017941 */ /* 0x000fea0003800000 */
.L_x_146:
        /* <DEDUP_REMOVED lines=10> */
.L_x_149:
[----:B------:R-:W-:Y:S05]  /*13ef0*/  BSYNC B1 ;  /* 0x0000000000017941 */ /* 0x000fea0003800000 */
.L_x_148:
        /* <DEDUP_REMOVED lines=10> */
.L_x_151:
[----:B------:R-:W-:Y:S05]  /*13fa0*/  BSYNC B1 ;  /* 0x0000000000017941 */ /* 0x000fea0003800000 */
.L_x_150:
        /* <DEDUP_REMOVED lines=10> */
.L_x_153:
[----:B------:R-:W-:Y:S05]  /*14050*/  BSYNC B1 ;  /* 0x0000000000017941 */ /* 0x000fea0003800000 */
.L_x_152:
        /* <DEDUP_REMOVED lines=10> */
.L_x_155:
[----:B------:R-:W-:Y:S05]  /*14100*/  BSYNC B1 ;  /* 0x0000000000017941 */ /* 0x000fea0003800000 */
.L_x_154:
        /* <DEDUP_REMOVED lines=10> */
.L_x_157:
[----:B------:R-:W-:Y:S05]  /*141b0*/  BSYNC B1 ;  /* 0x0000000000017941 */ /* 0x000fea0003800000 */
.L_x_156:
        /* <DEDUP_REMOVED lines=10> */
.L_x_159:
[----:B------:R-:W-:Y:S05]  /*14260*/  BSYNC B1 ;  /* 0x0000000000017941 */ /* 0x000fea0003800000 */
.L_x_158:
        /* <DEDUP_REMOVED lines=10> */
.L_x_161:
[----:B------:R-:W-:Y:S05]  /*14310*/  BSYNC B1 ;  /* 0x0000000000017941 */ /* 0x000fea0003800000 */
.L_x_160:
        /* <DEDUP_REMOVED lines=10> */
.L_x_163:
[----:B------:R-:W-:Y:S05]  /*143c0*/  BSYNC B1 ;  /* 0x0000000000017941 */ /* 0x000fea0003800000 */
.L_x_162:
        /* <DEDUP_REMOVED lines=10> */
.L_x_165:
[----:B------:R-:W-:Y:S05]  /*14470*/  BSYNC B1 ;  /* 0x0000000000017941 */ /* 0x000fea0003800000 */
.L_x_164:
        /* <DEDUP_REMOVED lines=10> */
.L_x_167:
[----:B------:R-:W-:Y:S05]  /*14520*/  BSYNC B1 ;  /* 0x0000000000017941 */ /* 0x000fea0003800000 */
.L_x_166:
        /* <DEDUP_REMOVED lines=10> */
.L_x_169:
[----:B------:R-:W-:Y:S05]  /*145d0*/  BSYNC B1 ;  /* 0x0000000000017941 */ /* 0x000fea0003800000 */
.L_x_168:
        /* <DEDUP_REMOVED lines=10> */
.L_x_171:
[----:B------:R-:W-:Y:S05]  /*14680*/  BSYNC B1 ;  /* 0x0000000000017941 */ /* 0x000fea0003800000 */
.L_x_170:
        /* <DEDUP_REMOVED lines=10> */
.L_x_173:
[----:B------:R-:W-:Y:S05]  /*14730*/  BSYNC B1 ;  /* 0x0000000000017941 */ /* 0x000fea0003800000 */
.L_x_172:
        /* <DEDUP_REMOVED lines=10> */
.L_x_175:
[----:B------:R-:W-:Y:S05]  /*147e0*/  BSYNC B1 ;  /* 0x0000000000017941 */ /* 0x000fea0003800000 */
.L_x_174:
        /* <DEDUP_REMOVED lines=10> */
.L_x_177:
[----:B------:R-:W-:Y:S05]  /*14890*/  BSYNC B1 ;  /* 0x0000000000017941 */ /* 0x000fea0003800000 */
.L_x_176:
        /* <DEDUP_REMOVED lines=10> */
.L_x_179:
[----:B------:R-:W-:Y:S05]  /*14940*/  BSYNC B1 ;  /* 0x0000000000017941 */ /* 0x000fea0003800000 */
.L_x_178:
        /* <DEDUP_REMOVED lines=10> */
.L_x_181:
[----:B------:R-:W-:Y:S05]  /*149f0*/  BSYNC B1 ;  /* 0x0000000000017941 */ /* 0x000fea0003800000 */
.L_x_180:
        /* <DEDUP_REMOVED lines=10> */
.L_x_183:
[----:B------:R-:W-:Y:S05]  /*14aa0*/  BSYNC B1 ;  /* 0x0000000000017941 */ /* 0x000fea0003800000 */
.L_x_182:
        /* <DEDUP_REMOVED lines=10> */
.L_x_185:
[----:B------:R-:W-:Y:S05]  /*14b50*/  BSYNC B1 ;  /* 0x0000000000017941 */ /* 0x000fea0003800000 */
.L_x_184:
        /* <DEDUP_REMOVED lines=10> */
.L_x_187:
[----:B------:R-:W-:Y:S05]  /*14c00*/  BSYNC B1 ;  /* 0x0000000000017941 */ /* 0x000fea0003800000 */
.L_x_186:
        /* <DEDUP_REMOVED lines=10> */
.L_x_189:
[----:B------:R-:W-:Y:S05]  /*14cb0*/  BSYNC B1 ;  /* 0x0000000000017941 */ /* 0x000fea0003800000 */
.L_x_188:
        /* <DEDUP_REMOVED lines=10> */
.L_x_191:
[----:B------:R-:W-:Y:S05]  /*14d60*/  BSYNC B1 ;  /* 0x0000000000017941 */ /* 0x000fea0003800000 */
.L_x_190:
        /* <DEDUP_REMOVED lines=10> */
.L_x_193:
[----:B------:R-:W-:Y:S05]  /*14e10*/  BSYNC B1 ;  /* 0x0000000000017941 */ /* 0x000fea0003800000 */
.L_x_192:
        /* <DEDUP_REMOVED lines=10> */
.L_x_195:
[----:B------:R-:W-:Y:S05]  /*14ec0*/  BSYNC B1 ;  /* 0x0000000000017941 */ /* 0x000fea0003800000 */
.L_x_194:
        /* <DEDUP_REMOVED lines=10> */
.L_x_197:
[----:B------:R-:W-:Y:S05]  /*14f70*/  BSYNC B1 ;  /* 0x0000000000017941 */ /* 0x000fea0003800000 */
.L_x_196:
        /* <DEDUP_REMOVED lines=10> */
.L_x_199:
[----:B------:R-:W-:Y:S05]  /*15020*/  BSYNC B1 ;  /* 0x0000000000017941 */ /* 0x000fea0003800000 */
.L_x_198:
        /* <DEDUP_REMOVED lines=10> */
.L_x_201:
[----:B------:R-:W-:Y:S05]  /*150d0*/  BSYNC B1 ;  /* 0x0000000000017941 */ /* 0x000fea0003800000 */
.L_x_200:
        /* <DEDUP_REMOVED lines=10> */
.L_x_203:
[----:B------:R-:W-:Y:S05]  /*15180*/  BSYNC B1 ;  /* 0x0000000000017941 */ /* 0x000fea0003800000 */
.L_x_202:
        /* <DEDUP_REMOVED lines=10> */
.L_x_205:
[----:B------:R-:W-:Y:S05]  /*15230*/  BSYNC B1 ;  /* 0x0000000000017941 */ /* 0x000fea0003800000 */
.L_x_204:
        /* <DEDUP_REMOVED lines=10> */
.L_x_207:
[----:B------:R-:W-:Y:S05]  /*152e0*/  BSYNC B1 ;  /* 0x0000000000017941 */ /* 0x000fea0003800000 */
.L_x_206:
        /* <DEDUP_REMOVED lines=10> */
.L_x_209:
[----:B------:R-:W-:Y:S05]  /*15390*/  BSYNC B1 ;  /* 0x0000000000017941 */ /* 0x000fea0003800000 */
.L_x_208:
        /* <DEDUP_REMOVED lines=10> */
.L_x_211:
[----:B------:R-:W-:Y:S05]  /*15440*/  BSYNC B1 ;  /* 0x0000000000017941 */ /* 0x000fea0003800000 */
.L_x_210:
        /* <DEDUP_REMOVED lines=10> */
.L_x_213:
[----:B------:R-:W-:Y:S05]  /*154f0*/  BSYNC B1 ;  /* 0x0000000000017941 */ /* 0x000fea0003800000 */
.L_x_212:
        /* <DEDUP_REMOVED lines=10> */
.L_x_215:
[----:B------:R-:W-:Y:S05]  /*155a0*/  BSYNC B1 ;  /* 0x0000000000017941 */ /* 0x000fea0003800000 */
.L_x_214:
        /* <DEDUP_REMOVED lines=10> */
.L_x_217:
[----:B------:R-:W-:Y:S05]  /*15650*/  BSYNC B1 ;  /* 0x0000000000017941 */ /* 0x000fea0003800000 */
.L_x_216:
        /* <DEDUP_REMOVED lines=10> */
.L_x_219:
[----:B------:R-:W-:Y:S05]  /*15700*/  BSYNC B1 ;  /* 0x0000000000017941 */ /* 0x000fea0003800000 */
.L_x_218:
        /* <DEDUP_REMOVED lines=10> */
.L_x_221:
[----:B------:R-:W-:Y:S05]  /*157b0*/  BSYNC B1 ;  /* 0x0000000000017941 */ /* 0x000fea0003800000 */
.L_x_220:
        /* <DEDUP_REMOVED lines=10> */
.L_x_223:
[----:B------:R-:W-:Y:S05]  /*15860*/  BSYNC B1 ;  /* 0x0000000000017941 */ /* 0x000fea0003800000 */
.L_x_222:
        /* <DEDUP_REMOVED lines=10> */
.L_x_225:
[----:B------:R-:W-:Y:S05]  /*15910*/  BSYNC B1 ;  /* 0x0000000000017941 */ /* 0x000fea0003800000 */
.L_x_224:
        /* <DEDUP_REMOVED lines=10> */
.L_x_227:
[----:B------:R-:W-:Y:S05]  /*159c0*/  BSYNC B1 ;  /* 0x0000000000017941 */ /* 0x000fea0003800000 */
.L_x_226:
        /* <DEDUP_REMOVED lines=10> */
.L_x_229:
[----:B------:R-:W-:Y:S05]  /*15a70*/  BSYNC B1 ;  /* 0x0000000000017941 */ /* 0x000fea0003800000 */
.L_x_228:
        /* <DEDUP_REMOVED lines=10> */
.L_x_231:
[----:B------:R-:W-:Y:S05]  /*15b20*/  BSYNC B1 ;  /* 0x0000000000017941 */ /* 0x000fea0003800000 */
.L_x_230:
        /* <DEDUP_REMOVED lines=10> */
.L_x_233:
[----:B------:R-:W-:Y:S05]  /*15bd0*/  BSYNC B1 ;  /* 0x0000000000017941 */ /* 0x000fea0003800000 */
.L_x_232:
        /* <DEDUP_REMOVED lines=10> */
.L_x_235:
[----:B------:R-:W-:Y:S05]  /*15c80*/  BSYNC B1 ;  /* 0x0000000000017941 */ /* 0x000fea0003800000 */
.L_x_234:
        /* <DEDUP_REMOVED lines=10> */
.L_x_237:
[----:B------:R-:W-:Y:S05]  /*15d30*/  BSYNC B1 ;  /* 0x0000000000017941 */ /* 0x000fea0003800000 */
.L_x_236:
        /* <DEDUP_REMOVED lines=10> */
.L_x_239:
[----:B------:R-:W-:Y:S05]  /*15de0*/  BSYNC B1 ;  /* 0x0000000000017941 */ /* 0x000fea0003800000 */
.L_x_238:
        /* <DEDUP_REMOVED lines=10> */
.L_x_241:
[----:B------:R-:W-:Y:S05]  /*15e90*/  BSYNC B1 ;  /* 0x0000000000017941 */ /* 0x000fea0003800000 */
.L_x_240:
        /* <DEDUP_REMOVED lines=10> */
.L_x_243:
[----:B------:R-:W-:Y:S05]  /*15f40*/  BSYNC B1 ;  /* 0x0000000000017941 */ /* 0x000fea0003800000 */
.L_x_242:
        /* <DEDUP_REMOVED lines=10> */
.L_x_245:
[----:B------:R-:W-:Y:S05]  /*15ff0*/  BSYNC B1 ;  /* 0x0000000000017941 */ /* 0x000fea0003800000 */
.L_x_244:
        /* <DEDUP_REMOVED lines=10> */
.L_x_247:
[----:B------:R-:W-:Y:S05]  /*160a0*/  BSYNC B1 ;  /* 0x0000000000017941 */ /* 0x000fea0003800000 */
.L_x_246:
        /* <DEDUP_REMOVED lines=10> */
.L_x_249:
[----:B------:R-:W-:Y:S05]  /*16150*/  BSYNC B1 ;  /* 0x0000000000017941 */ /* 0x000fea0003800000 */
.L_x_248:
        /* <DEDUP_REMOVED lines=10> */
.L_x_251:
[----:B------:R-:W-:Y:S05]  /*16200*/  BSYNC B1 ;  /* 0x0000000000017941 */ /* 0x000fea0003800000 */
.L_x_250:
        /* <DEDUP_REMOVED lines=10> */
.L_x_253:
[----:B------:R-:W-:Y:S05]  /*162b0*/  BSYNC B1 ;  /* 0x0000000000017941 */ /* 0x000fea0003800000 */
.L_x_252:
        /* <DEDUP_REMOVED lines=10> */
.L_x_255:
[----:B------:R-:W-:Y:S05]  /*16360*/  BSYNC B1 ;  /* 0x0000000000017941 */ /* 0x000fea0003800000 */
.L_x_254:
        /* <DEDUP_REMOVED lines=10> */
.L_x_257:
[----:B------:R-:W-:Y:S05]  /*16410*/  BSYNC B1 ;  /* 0x0000000000017941 */ /* 0x000fea0003800000 */
.L_x_256:
        /* <DEDUP_REMOVED lines=10> */
.L_x_259:
[----:B------:R-:W-:Y:S05]  /*164c0*/  BSYNC B1 ;  /* 0x0000000000017941 */ /* 0x000fea0003800000 */
.L_x_258:
        /* <DEDUP_REMOVED lines=10> */
.L_x_261:
[----:B------:R-:W-:Y:S05]  /*16570*/  BSYNC B1 ;  /* 0x0000000000017941 */ /* 0x000fea0003800000 */
.L_x_260:
        /* <DEDUP_REMOVED lines=10> */
.L_x_263:
[----:B------:R-:W-:Y:S05]  /*16620*/  BSYNC B1 ;  /* 0x0000000000017941 */ /* 0x000fea0003800000 */
.L_x_262:
        /* <DEDUP_REMOVED lines=10> */
.L_x_265:
[----:B------:R-:W-:Y:S05]  /*166d0*/  BSYNC B1 ;  /* 0x0000000000017941 */ /* 0x000fea0003800000 */
.L_x_264:
        /* <DEDUP_REMOVED lines=10> */
.L_x_267:
[----:B------:R-:W-:Y:S05]  /*16780*/  BSYNC B1 ;  /* 0x0000000000017941 */ /* 0x000fea0003800000 */
.L_x_266:
        /* <DEDUP_REMOVED lines=10> */
.L_x_269:
[----:B------:R-:W-:Y:S05]  /*16830*/  BSYNC B1 ;  /* 0x0000000000017941 */ /* 0x000fea0003800000 */
.L_x_268:
        /* <DEDUP_REMOVED lines=10> */
.L_x_271:
[----:B------:R-:W-:Y:S05]  /*168e0*/  BSYNC B1 ;  /* 0x0000000000017941 */ /* 0x000fea0003800000 */
.L_x_270:
        /* <DEDUP_REMOVED lines=10> */
.L_x_273:
[----:B------:R-:W-:Y:S05]  /*16990*/  BSYNC B1 ;  /* 0x0000000000017941 */ /* 0x000fea0003800000 */
.L_x_272:
        /* <DEDUP_REMOVED lines=10> */
.L_x_275:
[----:B------:R-:W-:Y:S05]  /*16a40*/  BSYNC B1 ;  /* 0x0000000000017941 */ /* 0x000fea0003800000 */
.L_x_274:
        /* <DEDUP_REMOVED lines=10> */
.L_x_277:
[----:B------:R-:W-:Y:S05]  /*16af0*/  BSYNC B1 ;  /* 0x0000000000017941 */ /* 0x000fea0003800000 */
.L_x_276:
        /* <DEDUP_REMOVED lines=10> */
.L_x_279:
[----:B------:R-:W-:Y:S05]  /*16ba0*/  BSYNC B1 ;  /* 0x0000000000017941 */ /* 0x000fea0003800000 */
.L_x_278:
        /* <DEDUP_REMOVED lines=10> */
.L_x_281:
[----:B------:R-:W-:Y:S05]  /*16c50*/  BSYNC B1 ;  /* 0x0000000000017941 */ /* 0x000fea0003800000 */
.L_x_280:
        /* <DEDUP_REMOVED lines=10> */
.L_x_283:
[----:B------:R-:W-:Y:S05]  /*16d00*/  BSYNC B1 ;  /* 0x0000000000017941 */ /* 0x000fea0003800000 */
.L_x_282:
[----:B01-34-:R-:W3:Y:S01]  /*16d10*/  LDL.LU R10, [R1+0x1f4] ;  /* 0x0001f400010a7983 */ /* 0x01bee20000300800 */
        /* <DEDUP_REMOVED lines=9> */
.L_x_285:
[----:B------:R-:W-:Y:S05]  /*16db0*/  BSYNC B1 ;  /* 0x0000000000017941 */ /* 0x000fea0003800000 */
.L_x_284:
[----:B------:R-:W3:Y:S01]  /*16dc0*/  LDL.LU R10, [R1+0x1f8] ;  /* 0x0001f800010a7983 */ /* 0x000ee20000300800 */
[----:B0----5:R-:W-:Y:S01]  /*16dd0*/  LOP3.LUT R11, R153, 0xffffe000, RZ, 0xc0, !PT ;  /* 0xffffe000990b7812 */ /* 0x021fe200078ec0ff */
[----:B------:R-:W-:Y:S01]  /*16de0*/  BSSY B1, `(.L_x_286) ;  /* 0x000000b000017945 */ /* 0x000fe20003800000 */
[----:B------:R-:W-:Y:S02]  /*16df0*/  ISETP.GT.AND P1, PT, R0, 0xf9, P0 ;  /* 0x000000f90000780c */ /* 0x000fe40000724270 */
[----:B------:R-:W-:Y:S01]  /*16e00*/  IADD3 R169, P2, R3, 0x80, RZ ;  /* 0x0000008003a97810 */ /* 0x000fe20007f5e0ff */
[----:B------:R-:W-:-:S04]  /*16e10*/  FMUL R11, R11, R16 ;  /* 0x000000100b0b7220 */ /* 0x000fc80000400000 */
[----:B------:R-:W-:Y:S02]  /*16e20*/  IMAD.X R3, RZ, RZ, UR7, P2 ;  /* 0x00000007ff037e24 */ /* 0x000fe400090e06ff */
[----:B---3--:R-:W-:Y:S02]  /*16e30*/  FFMA R11, R10, R2, R11 ;  /* 0x000000020a0b7223 */ /* 0x008fe4000000000b */
[----:B------:R-:W-:-:S03]  /*16e40*/  IMAD R10, R3, R14, RZ ;  /* 0x0000000e030a7224 */ /* 0x000fc600078e02ff */
[----:B------:R-:W-:-:S05]  /*16e50*/  F2FP.TF32.F32.PACK_B R11, R11 ;  /* 0x0000000bff0b723e */ /* 0x000fca00024050ff */
[----:B------:R0:W-:Y:S01]  /*16e60*/  @P4 STG.E desc[UR44][R6.64+0x3e0], R11 ;  /* 0x0003e00b06004986 */ /* 0x0001e2000c10192c */
[----:B------:R-:W-:Y:S05]  /*16e70*/  @!P1 BRA `(.L_x_287) ;  /* 0x0000000000049947 */ /* 0x000fea0003800000 */
[----:B------:R3:W5:Y:S02]  /*16e80*/  LDG.E.LTC128B R153, desc[UR44][R8.64+0x3e4] ;  /* 0x0003e42c08997981 */ /* 0x000764000c1e1920 */
.L_x_287:
[----:B------:R-:W-:Y:S05]  /*16e90*/  BSYNC B1 ;  /* 0x0000000000017941 */ /* 0x000fea0003800000 */
.L_x_286:
[----:B0-----:R-:W4:Y:S01]  /*16ea0*/  LDL.LU R11, [R1+0x1fc] ;  /* 0x0001fc00010b7983 */ /* 0x001f220000300800 */
[----:B-----5:R-:W-:Y:S01]  /*16eb0*/  LOP3.LUT R3, R153, 0xffffe000, RZ, 0xc0, !PT ;  /* 0xffffe00099037812 */ /* 0x020fe200078ec0ff */
[C---:B--2---:R-:W-:Y:S01]  /*16ec0*/  IMAD R23, R169.reuse, R15, R10 ;  /* 0x0000000fa9177224 */ /* 0x044fe200078e020a */
[----:B------:R-:W-:Y:S01]  /*16ed0*/  ISETP.GT.AND P0, PT, R158, 0x80, PT ;  /* 0x000000809e00780c */ /* 0x000fe20003f04270 */
[----:B-1-3--:R-:W-:-:S04]  /*16ee0*/  IMAD.WIDE.U32 R8, R169, R14, R20 ;  /* 0x0000000ea9087225 */ /* 0x00afc800078e0014 */
[----:B------:R-:W-:Y:S01]  /*16ef0*/  FMUL R3, R3, R16 ;  /* 0x0000001003037220 */ /* 0x000fe20000400000 */
[----:B------:R-:W-:Y:S01]  /*16f00*/  ISETP.GT.AND P4, PT, R0, RZ, P0 ;  /* 0x000000ff0000720c */ /* 0x000fe20000784270 */
[----:B------:R-:W-:Y:S01]  /*16f10*/  IMAD.IADD R9, R9, 0x1, R23 ;  /* 0x0000000109097824 */ /* 0x000fe200078e0217 */
[----:B------:R-:W-:Y:S01]  /*16f20*/  LEA R10, P2, R8, R12, 0x2 ;  /* 0x0000000c080a7211 */ /* 0x000fe200078410ff */
[----:B----4-:R-:W-:-:S03]  /*16f30*/  FFMA R15, R11, R2, R3 ;  /* 0x000000020b0f7223 */ /* 0x010fc60000000003 */
[----:B------:R-:W-:Y:S02]  /*16f40*/  LEA.HI.X R11, R8, R13, R9, 0x2, P2 ;  /* 0x0000000d080b7211 */ /* 0x000fe400010f1409 */
[----:B------:R-:W-:-:S05]  /*16f50*/  F2FP.TF32.F32.PACK_B R15, R15 ;  /* 0x0000000fff0f723e */ /* 0x000fca00024050ff */
[----:B------:R0:W-:Y:S04]  /*16f60*/  @P1 STG.E desc[UR44][R6.64+0x3e4], R15 ;  /* 0x0003e40f06001986 */ /* 0x0001e8000c10192c */
[----:B------:R-:W2:Y:S01]  /*16f70*/  @P4 LDG.E.LTC128B R153, desc[UR44][R10.64] ;  /* 0x0000002c0a994981 */ /* 0x000ea2000c1e1920 */
[----:B------:R-:W-:Y:S01]  /*16f80*/  IMAD.WIDE.U32 R8, R169, R14, R18 ;  /* 0x0000000ea9087225 */ /* 0x000fe200078e0012 */
[----:B------:R-:W-:Y:S01]  /*16f90*/  ISETP.GT.AND P2, PT, R0, 0x1, P0 ;  /* 0x000000010000780c */ /* 0x000fe20000744270 */
[----:B------:R-:W-:Y:S02]  /*16fa0*/  BSSY B1, `(.L_x_288) ;  /* 0x0000014000017945 */ /* 0x000fe40003800000 */
[----:B------:R-:W-:Y:S01]  /*16fb0*/  IMAD.U32 R165, RZ, RZ, UR8 ;  /* 0x00000008ffa57e24 */ /* 0x000fe2000f8e00ff */
[----:B------:R-:W-:Y:S01]  /*16fc0*/  IADD3 R9, R23, R9, RZ ;  /* 0x0000000917097210 */ /* 0x000fe20007ffe0ff */
[----:B------:R-:W-:-:S02]  /*16fd0*/  IMAD.U32 R167, RZ, RZ, UR8 ;  /* 0x00000008ffa77e24 */ /* 0x000fc4000f8e00ff */
[----:B------:R-:W-:Y:S01]  /*16fe0*/  IMAD.U32 R164, RZ, RZ, UR9 ;  /* 0x00000009ffa47e24 */ /* 0x000fe2000f8e00ff */
[----:B------:R-:W-:Y:S01]  /*16ff0*/  SHF.L.U32 R165, R165, 0x9, RZ ;  /* 0x00000009a5a57819 */ /* 0x000fe200000006ff */
[----:B------:R-:W-:-:S03]  /*17000*/  IMAD.WIDE.U32 R162, R22, UR42, R8 ;  /* 0x0000002a16a27c25 */ /* 0x000fc6000f8e0008 */
[----:B------:R-:W-:Y:S02]  /*17010*/  SHF.L.U64.HI R167, R167, 0x9, R164 ;  /* 0x00000009a7a77819 */ /* 0x000fe400000102a4 */
[----:B------:R-:W-:Y:S02]  /*17020*/  IADD3 R8, P1, R165, R4, RZ ;  /* 0x00000004a5087210 */ /* 0x000fe40007f3e0ff */
[----:B0-----:R-:W-:-:S03]  /*17030*/  LEA R6, P3, R162, R12, 0x2 ;  /* 0x0000000ca2067211 */ /* 0x001fc600078610ff */
[----:B------:R-:W-:Y:S01]  /*17040*/  IMAD.X R9, R167, 0x1, R5, P1 ;  /* 0x00000001a7097824 */ /* 0x000fe200008e0605 */
[----:B--2---:R-:W-:-:S05]  /*17050*/  LOP3.LUT R3, R153, 0xffffe000, RZ, 0xc0, !PT ;  /* 0xffffe00099037812 */ /* 0x004fca00078ec0ff */
[----:B------:R-:W-:-:S04]  /*17060*/  FMUL R3, R3, R16 ;  /* 0x0000001003037220 */ /* 0x000fc80000400000 */
[----:B------:R-:W-:Y:S01]  /*17070*/  FFMA R11, R24, R2, R3 ;  /* 0x00000002180b7223 */ /* 0x000fe20000000003 */
[----:B------:R-:W-:-:S04]  /*17080*/  IMAD.IADD R3, R159, 0x1, R163 ;  /* 0x000000019f037824 */ /* 0x000fc800078e02a3 */
[----:B------:R-:W-:Y:S02]  /*17090*/  F2FP.TF32.F32.PACK_B R11, R11 ;  /* 0x0000000bff0b723e */ /* 0x000fe400024050ff */
[----:B------:R-:W-:-:S03]  /*170a0*/  LEA.HI.X R7, R162, R13, R3, 0x2, P3 ;  /* 0x0000000da2077211 */ /* 0x000fc600018f1403 */
[----:B------:R0:W-:Y:S01]  /*170b0*/  @P4 STG.E desc[UR44][R8.64], R11 ;  /* 0x0000000b08004986 */ /* 0x0001e2000c10192c */
[----:B------:R-:W-:Y:S05]  /*170c0*/  @!P2 BRA `(.L_x_289) ;  /* 0x000000000004a947 */ /* 0x000fea0003800000 */
[----:B------:R1:W5:Y:S02]  /*170d0*/  LDG.E.LTC128B R153, desc[UR44][R6.64+0x4] ;  /* 0x0000042c06997981 */ /* 0x000364000c1e1920 */
.L_x_289:
[----:B------:R-:W-:Y:S05]  /*170e0*/  BSYNC B1 ;  /* 0x0000000000017941 */ /* 0x000fea0003800000 */
.L_x_288:
[----:B-----5:R-:W-:Y:S01]  /*170f0*/  LOP3.LUT R3, R153, 0xffffe000, RZ, 0xc0, !PT ;  /* 0xffffe00099037812 */ /* 0x020fe200078ec0ff */
[----:B------:R-:W-:Y:S01]  /*17100*/  IMAD.WIDE.U32 R14, R169, R14, R156 ;  /* 0x0000000ea90e7225 */ /* 0x000fe200078e009c */
[----:B------:R-:W-:Y:S01]  /*17110*/  ISETP.GT.AND P1, PT, R158, 0x88, PT ;  /* 0x000000889e00780c */ /* 0x000fe20003f24270 */
[----:B------:R-:W-:Y:S02]  /*17120*/  BSSY B1, `(.L_x_290) ;  /* 0x000000f000017945 */ /* 0x000fe40003800000 */
[----:B------:R-:W-:Y:S01]  /*17130*/  FMUL R10, R3, R16 ;  /* 0x00000010030a7220 */ /* 0x000fe20000400000 */
[----:B------:R-:W-:Y:S01]  /*17140*/  ISETP.GT.AND P3, PT, R0, RZ, P1 ;  /* 0x000000ff0000720c */ /* 0x000fe20000f64270 */
[----:B------:R-:W-:Y:S01]  /*17150*/  IMAD.IADD R23, R23, 0x1, R15 ;  /* 0x0000000117177824 */ /* 0x000fe200078e020f */
[----:B------:R-:W-:Y:S01]  /*17160*/  IADD3 R154, P4, R154, R14, RZ ;  /* 0x0000000e9a9a7210 */ /* 0x000fe20007f9e0ff */
[----:B------:R-:W-:Y:S01]  /*17170*/  FFMA R25, R25, R2, R10 ;  /* 0x0000000219197223 */ /* 0x000fe2000000000a */
[----:B------:R-:W-:-:S02]  /*17180*/  IADD3 R14, P5, R18, R14, RZ ;  /* 0x0000000e120e7210 */ /* 0x000fc40007fbe0ff */
[----:B------:R-:W-:Y:S02]  /*17190*/  IADD3.X R20, R23, R21, RZ, P4, !PT ;  /* 0x0000001517147210 */ /* 0x000fe400027fe4ff */
[----:B------:R-:W-:Y:S01]  /*171a0*/  F2FP.TF32.F32.PACK_B R25, R25 ;  /* 0x00000019ff19723e */ /* 0x000fe200024050ff */
[----:B------:R-:W-:Y:S01]  /*171b0*/  IMAD.X R15, R19, 0x1, R23, P5 ;  /* 0x00000001130f7824 */ /* 0x000fe200028e0617 */
[----:B------:R-:W-:-:S03]  /*171c0*/  LEA R10, P4, R154, R12, 0x2 ;  /* 0x0000000c9a0a7211 */ /* 0x000fc600078810ff */
[----:B------:R2:W-:Y:S01]  /*171d0*/  @P2 STG.E desc[UR44][R8.64+0x4], R25 ;  /* 0x0000041908002986 */ /* 0x0005e2000c10192c */
[----:B0-----:R-:W-:Y:S01]  /*171e0*/  LEA.HI.X R11, R154, R13, R20, 0x2, P4 ;  /* 0x0000000d9a0b7211 */ /* 0x001fe200020f1414 */
[----:B------:R-:W-:Y:S08]  /*171f0*/  @!P3 BRA `(.L_x_291) ;  /* 0x000000000004b947 */ /* 0x000ff00003800000 */
[----:B------:R0:W5:Y:S02]  /*17200*/  LDG.E.LTC128B R153, desc[UR44][R10.64] ;  /* 0x0000002c0a997981 */ /* 0x000164000c1e1920 */
.L_x_291:
[----:B------:R-:W-:Y:S05]  /*17210*/  BSYNC B1 ;  /* 0x0000000000017941 */ /* 0x000fea0003800000 */
.L_x_290:
[----:B-----5:R-:W-:Y:S01]  /*17220*/  LOP3.LUT R3, R153, 0xffffe000, RZ, 0xc0, !PT ;  /* 0xffffe00099037812 */ /* 0x020fe200078ec0ff */
[----:B------:R-:W-:Y:S01]  /*17230*/  IMAD.WIDE.U32 R22, R22, UR42, R14 ;  /* 0x0000002a16167c25 */ /* 0x000fe2000f8e000e */
[----:B0-----:R-:W-:Y:S01]  /*17240*/  IADD3 R10, P2, R8, R161, RZ ;  /* 0x000000a1080a7210 */ /* 0x001fe20007f5e0ff */
[----:B------:R-:W-:Y:S01]  /*17250*/  BSSY B1, `(.L_x_292) ;  /* 0x000000c000017945 */ /* 0x000fe20003800000 */
[----:B------:R-:W-:Y:S01]  /*17260*/  ISETP.GT.AND P5, PT, R0, 0x1, P1 ;  /* 0x000000010000780c */ /* 0x000fe20000fa4270 */
[----:B------:R-:W-:Y:S01]  /*17270*/  FMUL R3, R3, R16 ;  /* 0x0000001003037220 */ /* 0x000fe20000400000 */
[----:B------:R-:W-:Y:S01]  /*17280*/  IMAD.IADD R159, R159, 0x1, R23 ;  /* 0x000000019f9f7824 */ /* 0x000fe200078e0217 */
[----:B------:R-:W-:Y:S01]  /*17290*/  LEA R12, P4, R22, R12, 0x2 ;  /* 0x0000000c160c7211 */ /* 0x000fe200078810ff */
[----:B------:R-:W-:Y:S02]  /*172a0*/  IMAD.X R11, R9, 0x1, R160, P2 ;  /* 0x00000001090b7824 */ /* 0x000fe400010e06a0 */
[----:B------:R-:W-:Y:S01]  /*172b0*/  FFMA R3, R26, R2, R3 ;  /* 0x000000021a037223 */ /* 0x000fe20000000003 */
[----:B------:R-:W-:-:S04]  /*172c0*/  LEA.HI.X R13, R22, R13, R159, 0x2, P4 ;  /* 0x0000000d160d7211 */ /* 0x000fc800020f149f */
[----:B------:R-:W-:-:S05]  /*172d0*/  F2FP.TF32.F32.PACK_B R3, R3 ;  /* 0x00000003ff03723e */ /* 0x000fca00024050ff */
[----:B------:R0:W-:Y:S01]  /*172e0*/  @P3 STG.E desc[UR44][R10.64], R3 ;  /* 0x000000030a003986 */ /* 0x0001e2000c10192c */
[----:B------:R-:W-:Y:S05]  /*172f0*/  @!P5 BRA `(.L_x_293) ;  /* 0x000000000004d947 */ /* 0x000fea0003800000 */
[----:B------:R3:W5:Y:S02]  /*17300*/  LDG.E.LTC128B R153, desc[UR44][R12.64+0x4] ;  /* 0x0000042c0c997981 */ /* 0x000764000c1e1920 */
.L_x_293:
[----:B------:R-:W-:Y:S05]  /*17310*/  BSYNC B1 ;  /* 0x0000000000017941 */ /* 0x000fea0003800000 */
.L_x_292:
[----:B0----5:R-:W-:Y:S01]  /*17320*/  LOP3.LUT R3, R153, 0xffffe000, RZ, 0xc0, !PT ;  /* 0xffffe00099037812 */ /* 0x021fe200078ec0ff */
[----:B------:R-:W-:Y:S01]  /*17330*/  BSSY B1, `(.L_x_294) ;  /* 0x0000008000017945 */ /* 0x000fe20003800000 */
[----:B------:R-:W-:-:S03]  /*17340*/  ISETP.GT.AND P2, PT, R0, 0x8, P0 ;  /* 0x000000080000780c */ /* 0x000fc60000744270 */
[----:B------:R-:W-:-:S04]  /*17350*/  FMUL R14, R3, R16 ;  /* 0x00000010030e7220 */ /* 0x000fc80000400000 */
[----:B------:R-:W-:-:S05]  /*17360*/  FFMA R27, R27, R2, R14 ;  /* 0x000000021b1b7223 */ /* 0x000fca000000000e */
[----:B------:R-:W-:-:S05]  /*17370*/  F2FP.TF32.F32.PACK_B R27, R27 ;  /* 0x0000001bff1b723e */ /* 0x000fca00024050ff */
[----:B------:R0:W-:Y:S01]  /*17380*/  @P5 STG.E desc[UR44][R10.64+0x4], R27 ;  /* 0x0000041b0a005986 */ /* 0x0001e2000c10192c */
[----:B------:R-:W-:Y:S05]  /*17390*/  @!P2 BRA `(.L_x_295) ;  /* 0x000000000004a947 */ /* 0x000fea0003800000 */
[----:B------:R4:W5:Y:S02]  /*173a0*/  LDG.E.LTC128B R153, desc[UR44][R6.64+0x20] ;  /* 0x0000202c06997981 */ /* 0x000964000c1e1920 */
.L_x_295:
[----:B------:R-:W-:Y:S05]  /*173b0*/  BSYNC B1 ;  /* 0x0000000000017941 */ /* 0x000fea0003800000 */
.L_x_294:
[----:B-----5:R-:W-:Y:S01]  /*173c0*/  LOP3.LUT R3, R153, 0xffffe000, RZ, 0xc0, !PT ;  /* 0xffffe00099037812 */ /* 0x020fe200078ec0ff */
        /* <DEDUP_REMOVED lines=8> */
.L_x_297:
[----:B------:R-:W-:Y:S05]  /*17450*/  BSYNC B1 ;  /* 0x0000000000017941 */ /* 0x000fea0003800000 */
.L_x_296:
        /* <DEDUP_REMOVED lines=9> */
.L_x_299:
[----:B------:R-:W-:Y:S05]  /*174f0*/  BSYNC B1 ;  /* 0x0000000000017941 */ /* 0x000fea0003800000 */
.L_x_298:
[----:B-----5:R-:W-:Y:S01]  /*17500*/  LOP3.LUT R3, R153, 0xffffe000, RZ, 0xc0, !PT ;  /* 0xffffe00099037812 */ /* 0x020fe200078ec0ff */
[----:B------:R-:W-:Y:S01]  /*17510*/  BSSY B1, `(.L_x_300) ;  /* 0x000000a000017945 */ /* 0x000fe20003800000 */
[----:B------:R-:W-:Y:S02]  /*17520*/  IADD3 R10, P3, R161, R8, RZ ;  /* 0x00000008a10a7210 */ /* 0x000fe40007f7e0ff */
[----:B------:R-:W-:Y:S01]  /*17530*/  ISETP.GT.AND P2, PT, R0, 0x9, P1 ;  /* 0x000000090000780c */ /* 0x000fe20000f44270 */
[----:B------:R-:W-:Y:S01]  /*17540*/  FMUL R3, R3, R16 ;  /* 0x0000001003037220 */ /* 0x000fe20000400000 */
[----:B------:R-:W-:-:S03]  /*17550*/  IADD3.X R11, R160, R9, RZ, P3, !PT ;  /* 0x00000009a00b7210 */ /* 0x000fc60001ffe4ff */
[----:B------:R-:W-:-:S05]  /*17560*/  FFMA R3, R30, R2, R3 ;  /* 0x000000021e037223 */ /* 0x000fca0000000003 */
[----:B------:R-:W-:-:S05]  /*17570*/  F2FP.TF32.F32.PACK_B R3, R3 ;  /* 0x00000003ff03723e */ /* 0x000fca00024050ff */
[----:B------:R0:W-:Y:S01]  /*17580*/  @P4 STG.E desc[UR44][R10.64+0x20], R3 ;  /* 0x000020030a004986 */ /* 0x0001e2000c10192c */
[----:B------:R-:W-:Y:S05]  /*17590*/  @!P2 BRA `(.L_x_301) ;  /* 0x000000000004a947 */ /* 0x000fea0003800000 */
[----:B------:R0:W5:Y:S02]  /*175a0*/  LDG.E.LTC128B R153, desc[UR44][R12.64+0x24] ;  /* 0x0000242c0c997981 */ /* 0x000164000c1e1920 */
.L_x_301:
[----:B------:R-:W-:Y:S05]  /*175b0*/  BSYNC B1 ;  /* 0x0000000000017941 */ /* 0x000fea0003800000 */
.L_x_300:
[----:B0----5:R-:W-:Y:S01]  /*175c0*/  LOP3.LUT R3, R153, 0xffffe000, RZ, 0xc0, !PT ;  /* 0xffffe00099037812 */ /* 0x021fe200078ec0ff */
[----:B------:R-:W-:Y:S01]  /*175d0*/  BSSY B1, `(.L_x_302) ;  /* 0x000000a000017945 */ /* 0x000fe20003800000 */
[----:B------:R-:W-:Y:S02]  /*175e0*/  IADD3 R4, P3, P4, R161, R4, R165 ;  /* 0x00000004a1047210 */ /* 0x000fe40007c7e0a5 */
[----:B------:R-:W-:Y:S01]  /*175f0*/  ISETP.GT.AND P5, PT, R0, 0x10, P0 ;  /* 0x000000100000780c */ /* 0x000fe200007a4270 */
[----:B------:R-:W-:Y:S01]  /*17600*/  FMUL R10, R3, R16 ;  /* 0x00000010030a7220 */ /* 0x000fe20000400000 */
[----:B------:R-:W-:-:S03]  /*17610*/  IADD3.X R5, R160, R5, R167, P3, P4 ;  /* 0x00000005a0057210 */ /* 0x000fc60001fe84a7 */
[----:B------:R-:W-:-:S05]  /*17620*/  FFMA R31, R31, R2, R10 ;  /* 0x000000021f1f7223 */ /* 0x000fca000000000a */
[----:B------:R-:W-:-:S05]  /*17630*/  F2FP.TF32.F32.PACK_B R31, R31 ;  /* 0x0000001fff1f723e */ /* 0x000fca00024050ff */
[----:B------:R0:W-:Y:S01]  /*17640*/  @P2 STG.E desc[UR44][R4.64+0x24], R31 ;  /* 0x0000241f04002986 */ /* 0x0001e2000c10192c */
[----:B------:R-:W-:Y:S05]  /*17650*/  @!P5 BRA `(.L_x_303) ;  /* 0x000000000004d947 */ /* 0x000fea0003800000 */
[----:B------:R0:W5:Y:S02]  /*17660*/  LDG.E.LTC128B R153, desc[UR44][R6.64+0x40] ;  /* 0x0000402c06997981 */ /* 0x000164000c1e1920 */
.L_x_303:
[----:B------:R-:W-:Y:S05]  /*17670*/  BSYNC B1 ;  /* 0x0000000000017941 */ /* 0x000fea0003800000 */
.L_x_302:
        /* <DEDUP_REMOVED lines=9> */
.L_x_305:
[----:B------:R-:W-:Y:S05]  /*17710*/  BSYNC B1 ;  /* 0x0000000000017941 */ /* 0x000fea0003800000 */
.L_x_304:
        /* <DEDUP_REMOVED lines=9> */
.L_x_307:
[----:B------:R-:W-:Y:S05]  /*177b0*/  BSYNC B1 ;  /* 0x0000000000017941 */ /* 0x000fea0003800000 */
.L_x_306:
        /* <DEDUP_REMOVED lines=9> */
.L_x_309:
[----:B------:R-:W-:Y:S05]  /*17850*/  BSYNC B1 ;  /* 0x0000000000017941 */ /* 0x000fea0003800000 */
.L_x_308:
        /* <DEDUP_REMOVED lines=9> */
.L_x_311:
[----:B------:R-:W-:Y:S05]  /*178f0*/  BSYNC B1 ;  /* 0x0000000000017941 */ /* 0x000fea0003800000 */
.L_x_310:
        /* <DEDUP_REMOVED lines=9> */
.L_x_313:
[----:B------:R-:W-:Y:S05]  /*17990*/  BSYNC B1 ;  /* 0x0000000000017941 */ /* 0x000fea0003800000 */
.L_x_312:
        /* <DEDUP_REMOVED lines=9> */
.L_x_315:
[----:B------:R-:W-:Y:S05]  /*17a30*/  BSYNC B1 ;  /* 0x0000000000017941 */ /* 0x000fea0003800000 */
.L_x_314:
        /* <DEDUP_REMOVED lines=9> */
.L_x_317:
[----:B------:R-:W-:Y:S05]  /*17ad0*/  BSYNC B1 ;  /* 0x0000000000017941 */ /* 0x000fea0003800000 */
.L_x_316:
        /* <DEDUP_REMOVED lines=9> */
.L_x_319:
[----:B------:R-:W-:Y:S05]  /*17b70*/  BSYNC B1 ;  /* 0x0000000000017941 */ /* 0x000fea0003800000 */
.L_x_318:
        /* <DEDUP_REMOVED lines=9> */
.L_x_321:
[----:B------:R-:W-:Y:S05]  /*17c10*/  BSYNC B1 ;  /* 0x0000000000017941 */ /* 0x000fea0003800000 */
.L_x_320:
        /* <DEDUP_REMOVED lines=9> */
.L_x_323:
[----:B------:R-:W-:Y:S05]  /*17cb0*/  BSYNC B1 ;  /* 0x0000000000017941 */ /* 0x000fea0003800000 */
.L_x_322:
        /* <DEDUP_REMOVED lines=9> */
.L_x_325:
[----:B------:R-:W-:Y:S05]  /*17d50*/  BSYNC B1 ;  /* 0x0000000000017941 */ /* 0x000fea0003800000 */
.L_x_324:
        /* <DEDUP_REMOVED lines=9> */
.L_x_327:
[----:B------:R-:W-:Y:S05]  /*17df0*/  BSYNC B1 ;  /* 0x0000000000017941 */ /* 0x000fea0003800000 */
.L_x_326:
        /* <DEDUP_REMOVED lines=9> */
.L_x_329:
[----:B------:R-:W-:Y:S05]  /*17e90*/  BSYNC B1 ;  /* 0x0000000000017941 */ /* 0x000fea0003800000 */
.L_x_328:
        /* <DEDUP_REMOVED lines=9> */
.L_x_331:
[----:B------:R-:W-:Y:S05]  /*17f30*/  BSYNC B1 ;  /* 0x0000000000017941 */ /* 0x000fea0003800000 */
.L_x_330:
        /* <DEDUP_REMOVED lines=9> */
.L_x_333:
[----:B------:R-:W-:Y:S05]  /*17fd0*/  BSYNC B1 ;  /* 0x0000000000017941 */ /* 0x000fea0003800000 */
.L_x_332:
        /* <DEDUP_REMOVED lines=9> */
.L_x_335:
[----:B------:R-:W-:Y:S05]  /*18070*/  BSYNC B1 ;  /* 0x0000000000017941 */ /* 0x000fea0003800000 */
.L_x_334:
        /* <DEDUP_REMOVED lines=9> */
.L_x_337:
[----:B------:R-:W-:Y:S05]  /*18110*/  BSYNC B1 ;  /* 0x0000000000017941 */ /* 0x000fea0003800000 */
.L_x_336:
        /* <DEDUP_REMOVED lines=9> */
.L_x_339:
[----:B------:R-:W-:Y:S05]  /*181b0*/  BSYNC B1 ;  /* 0x0000000000017941 */ /* 0x000fea0003800000 */
.L_x_338:
        /* <DEDUP_REMOVED lines=9> */
.L_x_341:
[----:B------:R-:W-:Y:S05]  /*18250*/  BSYNC B1 ;  /* 0x0000000000017941 */ /* 0x000fea0003800000 */
.L_x_340:
        /* <DEDUP_REMOVED lines=9> */
.L_x_343:
[----:B------:R-:W-:Y:S05]  /*182f0*/  BSYNC B1 ;  /* 0x0000000000017941 */ /* 0x000fea0003800000 */
.L_x_342:
        /* <DEDUP_REMOVED lines=9> */
.L_x_345:
[----:B------:R-:W-:Y:S05]  /*18390*/  BSYNC B1 ;  /* 0x0000000000017941 */ /* 0x000fea0003800000 */
.L_x_344:
        /* <DEDUP_REMOVED lines=9> */
.L_x_347:
[----:B------:R-:W-:Y:S05]  /*18430*/  BSYNC B1 ;  /* 0x0000000000017941 */ /* 0x000fea0003800000 */
.L_x_346:
        /* <DEDUP_REMOVED lines=9> */
.L_x_349:
[----:B------:R-:W-:Y:S05]  /*184d0*/  BSYNC B1 ;  /* 0x0000000000017941 */ /* 0x000fea0003800000 */
.L_x_348:
        /* <DEDUP_REMOVED lines=9> */
.L_x_351:
[----:B------:R-:W-:Y:S05]  /*18570*/  BSYNC B1 ;  /* 0x0000000000017941 */ /* 0x000fea0003800000 */
.L_x_350:
        /* <DEDUP_REMOVED lines=9> */
.L_x_353:
[----:B------:R-:W-:Y:S05]  /*18610*/  BSYNC B1 ;  /* 0x0000000000017941 */ /* 0x000fea0003800000 */
.L_x_352:
        /* <DEDUP_REMOVED lines=9> */
.L_x_355:
[----:B------:R-:W-:Y:S05]  /*186b0*/  BSYNC B1 ;  /* 0x0000000000017941 */ /* 0x000fea0003800000 */
.L_x_354:
        /* <DEDUP_REMOVED lines=9> */
.L_x_357:
[----:B------:R-:W-:Y:S05]  /*18750*/  BSYNC B1 ;  /* 0x0000000000017941 */ /* 0x000fea0003800000 */
.L_x_356:
        /* <DEDUP_REMOVED lines=9> */
.L_x_359:
[----:B------:R-:W-:Y:S05]  /*187f0*/  BSYNC B1 ;  /* 0x0000000000017941 */ /* 0x000fea0003800000 */
.L_x_358:
        /* <DEDUP_REMOVED lines=9> */
.L_x_361:
[----:B------:R-:W-:Y:S05]  /*18890*/  BSYNC B1 ;  /* 0x0000000000017941 */ /* 0x000fea0003800000 */
.L_x_360:
        /* <DEDUP_REMOVED lines=9> */
.L_x_363:
[----:B------:R-:W-:Y:S05]  /*18930*/  BSYNC B1 ;  /* 0x0000000000017941 */ /* 0x000fea0003800000 */
.L_x_362:
        /* <DEDUP_REMOVED lines=9> */
.L_x_365:
[----:B------:R-:W-:Y:S05]  /*189d0*/  BSYNC B1 ;  /* 0x0000000000017941 */ /* 0x000fea0003800000 */
.L_x_364:
        /* <DEDUP_REMOVED lines=9> */
.L_x_367:
[----:B------:R-:W-:Y:S05]  /*18a70*/  BSYNC B1 ;  /* 0x0000000000017941 */ /* 0x000fea0003800000 */
.L_x_366:
        /* <DEDUP_REMOVED lines=9> */
.L_x_369:
[----:B------:R-:W-:Y:S05]  /*18b10*/  BSYNC B1 ;  /* 0x0000000000017941 */ /* 0x000fea0003800000 */
.L_x_368:
        /* <DEDUP_REMOVED lines=9> */
.L_x_371:
[----:B------:R-:W-:Y:S05]  /*18bb0*/  BSYNC B1 ;  /* 0x0000000000017941 */ /* 0x000fea0003800000 */
.L_x_370:
        /* <DEDUP_REMOVED lines=9> */
.L_x_373:
[----:B------:R-:W-:Y:S05]  /*18c50*/  BSYNC B1 ;  /* 0x0000000000017941 */ /* 0x000fea0003800000 */
.L_x_372:
        /* <DEDUP_REMOVED lines=9> */
.L_x_375:
[----:B------:R-:W-:Y:S05]  /*18cf0*/  BSYNC B1 ;  /* 0x0000000000017941 */ /* 0x000fea0003800000 */
.L_x_374:
        /* <DEDUP_REMOVED lines=9> */
.L_x_377:
[----:B------:R-:W-:Y:S05]  /*18d90*/  BSYNC B1 ;  /* 0x0000000000017941 */ /* 0x000fea0003800000 */
.L_x_376:
        /* <DEDUP_REMOVED lines=9> */
.L_x_379:
[----:B------:R-:W-:Y:S05]  /*18e30*/  BSYNC B1 ;  /* 0x0000000000017941 */ /* 0x000fea0003800000 */
.L_x_378:
        /* <DEDUP_REMOVED lines=9> */
.L_x_381:
[----:B------:R-:W-:Y:S05]  /*18ed0*/  BSYNC B1 ;  /* 0x0000000000017941 */ /* 0x000fea0003800000 */
.L_x_380:
        /* <DEDUP_REMOVED lines=9> */
.L_x_383:
[----:B------:R-:W-:Y:S05]  /*18f70*/  BSYNC B1 ;  /* 0x0000000000017941 */ /* 0x000fea0003800000 */
.L_x_382:
        /* <DEDUP_REMOVED lines=9> */
.L_x_385:
[----:B------:R-:W-:Y:S05]  /*19010*/  BSYNC B1 ;  /* 0x0000000000017941 */ /* 0x000fea0003800000 */
.L_x_384:
        /* <DEDUP_REMOVED lines=9> */
.L_x_387:
[----:B------:R-:W-:Y:S05]  /*190b0*/  BSYNC B1 ;  /* 0x0000000000017941 */ /* 0x000fea0003800000 */
.L_x_386:
        /* <DEDUP_REMOVED lines=9> */
.L_x_389:
[----:B------:R-:W-:Y:S05]  /*19150*/  BSYNC B1 ;  /* 0x0000000000017941 */ /* 0x000fea0003800000 */
.L_x_388:
        /* <DEDUP_REMOVED lines=9> */
.L_x_391:
[----:B------:R-:W-:Y:S05]  /*191f0*/  BSYNC B1 ;  /* 0x0000000000017941 */ /* 0x000fea0003800000 */
.L_x_390:
        /* <DEDUP_REMOVED lines=9> */
.L_x_393:
[----:B------:R-:W-:Y:S05]  /*19290*/  BSYNC B1 ;  /* 0x0000000000017941 */ /* 0x000fea0003800000 */
.L_x_392:
        /* <DEDUP_REMOVED lines=9> */
.L_x_395:
[----:B------:R-:W-:Y:S05]  /*19330*/  BSYNC B1 ;  /* 0x0000000000017941 */ /* 0x000fea0003800000 */
.L_x_394:
        /* <DEDUP_REMOVED lines=9> */
.L_x_397:
[----:B------:R-:W-:Y:S05]  /*193d0*/  BSYNC B1 ;  /* 0x0000000000017941 */ /* 0x000fea0003800000 */
.L_x_396:
        /* <DEDUP_REMOVED lines=9> */
.L_x_399:
[----:B------:R-:W-:Y:S05]  /*19470*/  BSYNC B1 ;  /* 0x0000000000017941 */ /* 0x000fea0003800000 */
.L_x_398:
        /* <DEDUP_REMOVED lines=9> */
.L_x_401:
[----:B------:R-:W-:Y:S05]  /*19510*/  BSYNC B1 ;  /* 0x0000000000017941 */ /* 0x000fea0003800000 */
.L_x_400:
        /* <DEDUP_REMOVED lines=9> */
.L_x_403:
[----:B------:R-:W-:Y:S05]  /*195b0*/  BSYNC B1 ;  /* 0x0000000000017941 */ /* 0x000fea0003800000 */
.L_x_402:
        /* <DEDUP_REMOVED lines=9> */
.L_x_405:
[----:B------:R-:W-:Y:S05]  /*19650*/  BSYNC B1 ;  /* 0x0000000000017941 */ /* 0x000fea0003800000 */
.L_x_404:
        /* <DEDUP_REMOVED lines=9> */
.L_x_407:
[----:B------:R-:W-:Y:S05]  /*196f0*/  BSYNC B1 ;  /* 0x0000000000017941 */ /* 0x000fea0003800000 */
.L_x_406:
        /* <DEDUP_REMOVED lines=9> */
.L_x_409:
[----:B------:R-:W-:Y:S05]  /*19790*/  BSYNC B1 ;  /* 0x0000000000017941 */ /* 0x000fea0003800000 */
.L_x_408:
        /* <DEDUP_REMOVED lines=9> */
.L_x_411:
[----:B------:R-:W-:Y:S05]  /*19830*/  BSYNC B1 ;  /* 0x0000000000017941 */ /* 0x000fea0003800000 */
.L_x_410:
        /* <DEDUP_REMOVED lines=9> */
.L_x_413:
[----:B------:R-:W-:Y:S05]  /*198d0*/  BSYNC B1 ;  /* 0x0000000000017941 */ /* 0x000fea0003800000 */
.L_x_412:
        /* <DEDUP_REMOVED lines=9> */
.L_x_415:
[----:B------:R-:W-:Y:S05]  /*19970*/  BSYNC B1 ;  /* 0x0000000000017941 */ /* 0x000fea0003800000 */
.L_x_414:
        /* <DEDUP_REMOVED lines=9> */
.L_x_417:
[----:B------:R-:W-:Y:S05]  /*19a10*/  BSYNC B1 ;  /* 0x0000000000017941 */ /* 0x000fea0003800000 */
.L_x_416:
        /* <DEDUP_REMOVED lines=9> */
.L_x_419:
[----:B------:R-:W-:Y:S05]  /*19ab0*/  BSYNC B1 ;  /* 0x0000000000017941 */ /* 0x000fea0003800000 */
.L_x_418:
        /* <DEDUP_REMOVED lines=9> */
.L_x_421:
[----:B------:R-:W-:Y:S05]  /*19b50*/  BSYNC B1 ;  /* 0x0000000000017941 */ /* 0x000fea0003800000 */
.L_x_420:
        /* <DEDUP_REMOVED lines=9> */
.L_x_423:
[----:B------:R-:W-:Y:S05]  /*19bf0*/  BSYNC B1 ;  /* 0x0000000000017941 */ /* 0x000fea0003800000 */
.L_x_422:
        /* <DEDUP_REMOVED lines=9> */
.L_x_425:
[----:B------:R-:W-:Y:S05]  /*19c90*/  BSYNC B1 ;  /* 0x0000000000017941 */ /* 0x000fea0003800000 */
.L_x_424:
        /* <DEDUP_REMOVED lines=9> */
.L_x_427:
[----:B------:R-:W-:Y:S05]  /*19d30*/  BSYNC B1 ;  /* 0x0000000000017941 */ /* 0x000fea0003800000 */
.L_x_426:
        /* <DEDUP_REMOVED lines=9> */
.L_x_429:
[----:B------:R-:W-:Y:S05]  /*19dd0*/  BSYNC B1 ;  /* 0x0000000000017941 */ /* 0x000fea0003800000 */
.L_x_428:
        /* <DEDUP_REMOVED lines=9> */
.L_x_431:
[----:B------:R-:W-:Y:S05]  /*19e70*/  BSYNC B1 ;  /* 0x0000000000017941 */ /* 0x000fea0003800000 */
.L_x_430:
        /* <DEDUP_REMOVED lines=9> */
.L_x_433:
[----:B------:R-:W-:Y:S05]  /*19f10*/  BSYNC B1 ;  /* 0x0000000000017941 */ /* 0x000fea0003800000 */
.L_x_432:
        /* <DEDUP_REMOVED lines=9> */
.L_x_435:
[----:B------:R-:W-:Y:S05]  /*19fb0*/  BSYNC B1 ;  /* 0x0000000000017941 */ /* 0x000fea0003800000 */
.L_x_434:
        /* <DEDUP_REMOVED lines=9> */
.L_x_437:
[----:B------:R-:W-:Y:S05]  /*1a050*/  BSYNC B1 ;  /* 0x0000000000017941 */ /* 0x000fea0003800000 */
.L_x_436:
        /* <DEDUP_REMOVED lines=9> */
.L_x_439:
[----:B------:R-:W-:Y:S05]  /*1a0f0*/  BSYNC B1 ;  /* 0x0000000000017941 */ /* 0x000fea0003800000 */
.L_x_438:
        /* <DEDUP_REMOVED lines=9> */
.L_x_441:
[----:B------:R-:W-:Y:S05]  /*1a190*/  BSYNC B1 ;  /* 0x0000000000017941 */ /* 0x000fea0003800000 */
.L_x_440:
        /* <DEDUP_REMOVED lines=9> */
.L_x_443:
[----:B------:R-:W-:Y:S05]  /*1a230*/  BSYNC B1 ;  /* 0x0000000000017941 */ /* 0x000fea0003800000 */
.L_x_442:
        /* <DEDUP_REMOVED lines=9> */
.L_x_445:
[----:B------:R-:W-:Y:S05]  /*1a2d0*/  BSYNC B1 ;  /* 0x0000000000017941 */ /* 0x000fea0003800000 */
.L_x_444:
        /* <DEDUP_REMOVED lines=9> */
.L_x_447:
[----:B------:R-:W-:Y:S05]  /*1a370*/  BSYNC B1 ;  /* 0x0000000000017941 */ /* 0x000fea0003800000 */
.L_x_446:
        /* <DEDUP_REMOVED lines=9> */
.L_x_449:
[----:B------:R-:W-:Y:S05]  /*1a410*/  BSYNC B1 ;  /* 0x0000000000017941 */ /* 0x000fea0003800000 */
.L_x_448:
        /* <DEDUP_REMOVED lines=9> */
.L_x_451:
[----:B------:R-:W-:Y:S05]  /*1a4b0*/  BSYNC B1 ;  /* 0x0000000000017941 */ /* 0x000fea0003800000 */
.L_x_450:
        /* <DEDUP_REMOVED lines=9> */
.L_x_453:
[----:B------:R-:W-:Y:S05]  /*1a550*/  BSYNC B1 ;  /* 0x0000000000017941 */ /* 0x000fea0003800000 */
.L_x_452:
        /* <DEDUP_REMOVED lines=9> */
.L_x_455:
[----:B------:R-:W-:Y:S05]  /*1a5f0*/  BSYNC B1 ;  /* 0x0000000000017941 */ /* 0x000fea0003800000 */
.L_x_454:
        /* <DEDUP_REMOVED lines=9> */
.L_x_457:
[----:B------:R-:W-:Y:S05]  /*1a690*/  BSYNC B1 ;  /* 0x0000000000017941 */ /* 0x000fea0003800000 */
.L_x_456:
        /* <DEDUP_REMOVED lines=9> */
.L_x_459:
[----:B------:R-:W-:Y:S05]  /*1a730*/  BSYNC B1 ;  /* 0x0000000000017941 */ /* 0x000fea0003800000 */
.L_x_458:
        /* <DEDUP_REMOVED lines=9> */
.L_x_461:
[----:B------:R-:W-:Y:S05]  /*1a7d0*/  BSYNC B1 ;  /* 0x0000000000017941 */ /* 0x000fea0003800000 */
.L_x_460:
        /* <DEDUP_REMOVED lines=9> */
.L_x_463:
[----:B------:R-:W-:Y:S05]  /*1a870*/  BSYNC B1 ;  /* 0x0000000000017941 */ /* 0x000fea0003800000 */
.L_x_462:
        /* <DEDUP_REMOVED lines=9> */
.L_x_465:
[----:B------:R-:W-:Y:S05]  /*1a910*/  BSYNC B1 ;  /* 0x0000000000017941 */ /* 0x000fea0003800000 */
.L_x_464:
        /* <DEDUP_REMOVED lines=9> */
.L_x_467:
[----:B------:R-:W-:Y:S05]  /*1a9b0*/  BSYNC B1 ;  /* 0x0000000000017941 */ /* 0x000fea0003800000 */
.L_x_466:
        /* <DEDUP_REMOVED lines=9> */
.L_x_469:
[----:B------:R-:W-:Y:S05]  /*1aa50*/  BSYNC B1 ;  /* 0x0000000000017941 */ /* 0x000fea0003800000 */
.L_x_468:
        /* <DEDUP_REMOVED lines=9> */
.L_x_471:
[----:B------:R-:W-:Y:S05]  /*1aaf0*/  BSYNC B1 ;  /* 0x0000000000017941 */ /* 0x000fea0003800000 */
.L_x_470:
        /* <DEDUP_REMOVED lines=9> */
.L_x_473:
[----:B------:R-:W-:Y:S05]  /*1ab90*/  BSYNC B1 ;  /* 0x0000000000017941 */ /* 0x000fea0003800000 */
.L_x_472:
        /* <DEDUP_REMOVED lines=9> */
.L_x_475:
[----:B------:R-:W-:Y:S05]  /*1ac30*/  BSYNC B1 ;  /* 0x0000000000017941 */ /* 0x000fea0003800000 */
.L_x_474:
        /* <DEDUP_REMOVED lines=9> */
.L_x_477:
[----:B------:R-:W-:Y:S05]  /*1acd0*/  BSYNC B1 ;  /* 0x0000000000017941 */ /* 0x000fea0003800000 */
.L_x_476:
        /* <DEDUP_REMOVED lines=9> */
.L_x_479:
[----:B------:R-:W-:Y:S05]  /*1ad70*/  BSYNC B1 ;  /* 0x0000000000017941 */ /* 0x000fea0003800000 */
.L_x_478:
        /* <DEDUP_REMOVED lines=9> */
.L_x_481:
[----:B------:R-:W-:Y:S05]  /*1ae10*/  BSYNC B1 ;  /* 0x0000000000017941 */ /* 0x000fea0003800000 */
.L_x_480:
        /* <DEDUP_REMOVED lines=9> */
.L_x_483:
[----:B------:R-:W-:Y:S05]  /*1aeb0*/  BSYNC B1 ;  /* 0x0000000000017941 */ /* 0x000fea0003800000 */
.L_x_482:
        /* <DEDUP_REMOVED lines=9> */
.L_x_485:
[----:B------:R-:W-:Y:S05]  /*1af50*/  BSYNC B1 ;  /* 0x0000000000017941 */ /* 0x000fea0003800000 */
.L_x_484:
        /* <DEDUP_REMOVED lines=9> */
.L_x_487:
[----:B------:R-:W-:Y:S05]  /*1aff0*/  BSYNC B1 ;  /* 0x0000000000017941 */ /* 0x000fea0003800000 */
.L_x_486:
        /* <DEDUP_REMOVED lines=9> */
.L_x_489:
[----:B------:R-:W-:Y:S05]  /*1b090*/  BSYNC B1 ;  /* 0x0000000000017941 */ /* 0x000fea0003800000 */
.L_x_488:
        /* <DEDUP_REMOVED lines=9> */
.L_x_491:
[----:B------:R-:W-:Y:S05]  /*1b130*/  BSYNC B1 ;  /* 0x0000000000017941 */ /* 0x000fea0003800000 */
.L_x_490:
        /* <DEDUP_REMOVED lines=9> */
.L_x_493:
[----:B------:R-:W-:Y:S05]  /*1b1d0*/  BSYNC B1 ;  /* 0x0000000000017941 */ /* 0x000fea0003800000 */
.L_x_492:
        /* <DEDUP_REMOVED lines=9> */
.L_x_495:
[----:B------:R-:W-:Y:S05]  /*1b270*/  BSYNC B1 ;  /* 0x0000000000017941 */ /* 0x000fea0003800000 */
.L_x_494:
        /* <DEDUP_REMOVED lines=9> */
.L_x_497:
[----:B------:R-:W-:Y:S05]  /*1b310*/  BSYNC B1 ;  /* 0x0000000000017941 */ /* 0x000fea0003800000 */
.L_x_496:
        /* <DEDUP_REMOVED lines=9> */
.L_x_499:
[----:B------:R-:W-:Y:S05]  /*1b3b0*/  BSYNC B1 ;  /* 0x0000000000017941 */ /* 0x000fea0003800000 */
.L_x_498:
        /* <DEDUP_REMOVED lines=9> */
.L_x_501:
[----:B------:R-:W-:Y:S05]  /*1b450*/  BSYNC B1 ;  /* 0x0000000000017941 */ /* 0x000fea0003800000 */
.L_x_500:
        /* <DEDUP_REMOVED lines=9> */
.L_x_503:
[----:B------:R-:W-:Y:S05]  /*1b4f0*/  BSYNC B1 ;  /* 0x0000000000017941 */ /* 0x000fea0003800000 */
.L_x_502:
        /* <DEDUP_REMOVED lines=9> */
.L_x_505:
[----:B------:R-:W-:Y:S05]  /*1b590*/  BSYNC B1 ;  /* 0x0000000000017941 */ /* 0x000fea0003800000 */
.L_x_504:
        /* <DEDUP_REMOVED lines=9> */
.L_x_507:
[----:B------:R-:W-:Y:S05]  /*1b630*/  BSYNC B1 ;  /* 0x0000000000017941 */ /* 0x000fea0003800000 */
.L_x_506:
        /* <DEDUP_REMOVED lines=9> */
.L_x_509:
[----:B------:R-:W-:Y:S05]  /*1b6d0*/  BSYNC B1 ;  /* 0x0000000000017941 */ /* 0x000fea0003800000 */
.L_x_508:
        /* <DEDUP_REMOVED lines=9> */
.L_x_511:
[----:B------:R-:W-:Y:S05]  /*1b770*/  BSYNC B1 ;  /* 0x0000000000017941 */ /* 0x000fea0003800000 */
.L_x_510:
        /* <DEDUP_REMOVED lines=9> */
.L_x_513:
[----:B------:R-:W-:Y:S05]  /*1b810*/  BSYNC B1 ;  /* 0x0000000000017941 */ /* 0x000fea0003800000 */
.L_x_512:
        /* <DEDUP_REMOVED lines=9> */
.L_x_515:
[----:B------:R-:W-:Y:S05]  /*1b8b0*/  BSYNC B1 ;  /* 0x0000000000017941 */ /* 0x000fea0003800000 */
.L_x_514:
        /* <DEDUP_REMOVED lines=9> */
.L_x_517:
[----:B------:R-:W-:Y:S05]  /*1b950*/  BSYNC B1 ;  /* 0x0000000000017941 */ /* 0x000fea0003800000 */
.L_x_516:
        /* <DEDUP_REMOVED lines=9> */
.L_x_519:
[----:B------:R-:W-:Y:S05]  /*1b9f0*/  BSYNC B1 ;  /* 0x0000000000017941 */ /* 0x000fea0003800000 */
.L_x_518:
        /* <DEDUP_REMOVED lines=9> */
.L_x_521:
[----:B------:R-:W-:Y:S05]  /*1ba90*/  BSYNC B1 ;  /* 0x0000000000017941 */ /* 0x000fea0003800000 */
.L_x_520:
        /* <DEDUP_REMOVED lines=9> */
.L_x_523:
[----:B------:R-:W-:Y:S05]  /*1bb30*/  BSYNC B1 ;  /* 0x0000000000017941 */ /* 0x000fea0003800000 */
.L_x_522:
        /* <DEDUP_REMOVED lines=9> */
.L_x_525:
[----:B------:R-:W-:Y:S05]  /*1bbd0*/  BSYNC B1 ;  /* 0x0000000000017941 */ /* 0x000fea0003800000 */
.L_x_524:
        /* <DEDUP_REMOVED lines=9> */
.L_x_527:
[----:B------:R-:W-:Y:S05]  /*1bc70*/  BSYNC B1 ;  /* 0x0000000000017941 */ /* 0x000fea0003800000 */
.L_x_526:
        /* <DEDUP_REMOVED lines=9> */
.L_x_529:
[----:B------:R-:W-:Y:S05]  /*1bd10*/  BSYNC B1 ;  /* 0x0000000000017941 */ /* 0x000fea0003800000 */
.L_x_528:
        /* <DEDUP_REMOVED lines=9> */
.L_x_531:
[----:B------:R-:W-:Y:S05]  /*1bdb0*/  BSYNC B1 ;  /* 0x0000000000017941 */ /* 0x000fea0003800000 */
.L_x_530:
        /* <DEDUP_REMOVED lines=9> */
.L_x_533:
[----:B------:R-:W-:Y:S05]  /*1be50*/  BSYNC B1 ;  /* 0x0000000000017941 */ /* 0x000fea0003800000 */
.L_x_532:
        /* <DEDUP_REMOVED lines=9> */
.L_x_535:
[----:B------:R-:W-:Y:S05]  /*1bef0*/  BSYNC B1 ;  /* 0x0000000000017941 */ /* 0x000fea0003800000 */
.L_x_534:
        /* <DEDUP_REMOVED lines=9> */
.L_x_537:
[----:B------:R-:W-:Y:S05]  /*1bf90*/  BSYNC B1 ;  /* 0x0000000000017941 */ /* 0x000fea0003800000 */
.L_x_536:
[----:B0----5:R-:W-:Y:S01]  /*1bfa0*/  LOP3.LUT R3, R153, 0xffffe000, RZ, 0xc0, !PT ;  /* 0xffffe00099037812 */ /* 0x021fe200078ec0ff */
[----:B------:R-:W-:Y:S01]  /*1bfb0*/  BSSY B1, `(.L_x_538) ;  /* 0x0000008000017945 */ /* 0x000fe20003800000 */
[----:B------:R-:W-:-:S03]  /*1bfc0*/  ISETP.GT.AND P2, PT, R0, 0xf8, P1 ;  /* 0x000000f80000780c */ /* 0x000fc60000f44270 */
[----:B-1--4-:R-:W-:-:S04]  /*1bfd0*/  FMUL R6, R3, R16 ;  /* 0x0000001003067220 */ /* 0x012fc80000400000 */
[----:B------:R-:W-:-:S05]  /*1bfe0*/  FFMA R149, R149, R2, R6 ;  /* 0x0000000295957223 */ /* 0x000fca0000000006 */
[----:B------:R-:W-:-:S05]  /*1bff0*/  F2FP.TF32.F32.PACK_B R149, R149 ;  /* 0x00000095ff95723e */ /* 0x000fca00024050ff */
[----:B------:R0:W-:Y:S01]  /*1c000*/  @P0 STG.E desc[UR44][R8.64+0x3e4], R149 ;  /* 0x0003e49508000986 */ /* 0x0001e2000c10192c */
[----:B------:R-:W-:Y:S05]  /*1c010*/  @!P2 BRA `(.L_x_539) ;  /* 0x000000000004a947 */ /* 0x000fea0003800000 */
[----:B------:R1:W5:Y:S02]  /*1c020*/  LDG.E.LTC128B R153, desc[UR44][R12.64+0x3e0] ;  /* 0x0003e02c0c997981 */ /* 0x000364000c1e1920 */
.L_x_539:
[----:B------:R-:W-:Y:S05]  /*1c030*/  BSYNC B1 ;  /* 0x0000000000017941 */ /* 0x000fea0003800000 */
.L_x_538:
        /* <DEDUP_REMOVED lines=9> */
.L_x_541:
[----:B------:R-:W-:Y:S05]  /*1c0d0*/  BSYNC B1 ;  /* 0x0000000000017941 */ /* 0x000fea0003800000 */
.L_x_540:
[----:B------:R-:W-:Y:S05]  /*1c0e0*/  @!P1 BRA `(.L_x_542) ;  /* 0x00000050004c9947 */ /* 0x000fea0003800000 */
[----:B-----5:R-:W-:-:S05]  /*1c0f0*/  LOP3.LUT R153, R153, 0xffffe000, RZ, 0xc0, !PT ;  /* 0xffffe00099997812 */ /* 0x020fca00078ec0ff */
[----:B------:R-:W-:-:S04]  /*1c100*/  FMUL R0, R153, R16 ;  /* 0x0000001099007220 */ /* 0x000fc80000400000 */
[----:B------:R-:W-:-:S05]  /*1c110*/  FFMA R151, R151, R2, R0 ;  /* 0x0000000297977223 */ /* 0x000fca0000000000 */
[----:B------:R-:W-:-:S05]  /*1c120*/  F2FP.TF32.F32.PACK_B R151, R151 ;  /* 0x00000097ff97723e */ /* 0x000fca00024050ff */
[----:B------:R0:W-:Y:S01]  /*1c130*/  STG.E desc[UR44][R4.64+0x3e4], R151 ;  /* 0x0003e49704007986 */ /* 0x0001e2000c10192c */
[----:B------:R-:W-:Y:S05]  /*1c140*/  BRA `(.L_x_542) ;  /* 0x0000005000347947 */ /* 0x000fea0003800000 */
.L_x_35:
[----:B------:R-:W2:Y:S01]  /*1c150*/  LDL.LU R3, [R1] ;  /* 0x0000000001037983 */ /* 0x000ea20000300800 */
[----:B------:R-:W-:-:S03]  /*1c160*/  ULDC.64 UR4, c[0x0][0x5c0] ;  /* 0x0001700000047ab9 */ /* 0x000fc60000000a00 */
[----:B------:R-:W3:Y:S04]  /*1c170*/  LDL.LU R9, [R1+0x8] ;  /* 0x0000080001097983 */ /* 0x000ee80000300800 */
[----:B------:R-:W4:Y:S04]  /*1c180*/  LDL.LU R8, [R1+0x54] ;  /* 0x0000540001087983 */ /* 0x000f280000300800 */
[----:B------:R-:W5:Y:S04]  /*1c190*/  LDL.LU R235, [R1+0x8c] ;  /* 0x00008c0001eb7983 */ /* 0x000f680000300800 */
        /* <DEDUP_REMOVED lines=91> */
[----:B------:R-:W5:Y:S01]  /*1c750*/  LDL.LU R12, [R1+0x1fc] ;  /* 0x0001fc00010c7983 */ /* 0x000f620000300800 */
[----:B--2---:R-:W-:Y:S01]  /*1c760*/  FMUL R3, R3, R2 ;  /* 0x0000000203037220 */ /* 0x004fe20000400000 */
[----:B------:R-:W-:-:S02]  /*1c770*/  LEA R4, P0, R6, UR4, 0x2 ;  /* 0x0000000406047c11 */ /* 0x000fc4000f8010ff */
[----:B------:R-:W2:Y:S02]  /*1c780*/  LDL.LU R7, [R1+0x4] ;  /* 0x0000040001077983 */ /* 0x000ea40000300800 */
[----:B------:R-:W-:Y:S02]  /*1c790*/  LEA.HI.X R5, R6, UR5, R10, 0x2, P0 ;  /* 0x0000000506057c11 */ /* 0x000fe400080f140a */
[----:B------:R-:W-:Y:S01]  /*1c7a0*/  F2FP.TF32.F32.PACK_B R3, R3 ;  /* 0x00000003ff03723e */ /* 0x000fe200024050ff */
[----:B------:R-:W5:Y:S01]  /*1c7b0*/  LDL.LU R10, [R1+0x5c] ;  /* 0x00005c00010a7983 */ /* 0x000f620000300800 */
[----:B------:R-:W-:-:S03]  /*1c7c0*/  ISETP.GT.AND P0, PT, R0, 0x1, P3 ;  /* 0x000000010000780c */ /* 0x000fc60001f04270 */
[----:B------:R2:W-:Y:S01]  /*1c7d0*/  @P1 STG.E desc[UR44][R4.64], R3 ;  /* 0x0000000304001986 */ /* 0x0005e2000c10192c */
[----:B------:R-:W-:Y:S01]  /*1c7e0*/  ISETP.GT.AND P2, PT, R158, 0x8, PT ;  /* 0x000000089e00780c */ /* 0x000fe20003f44270 */
[----:B--2---:R-:W-:-:S05]  /*1c7f0*/  FMUL R3, R7, R2 ;  /* 0x0000000207037220 */ /* 0x004fca0000400000 */
[----:B------:R-:W-:-:S05]  /*1c800*/  F2FP.TF32.F32.PACK_B R3, R3 ;  /* 0x00000003ff03723e */ /* 0x000fca00024050ff */
[----:B------:R0:W-:Y:S04]  /*1c810*/  @P0 STG.E desc[UR44][R4.64+0x4], R3 ;  /* 0x0000040304000986 */ /* 0x0001e8000c10192c */
[----:B0-----:R-:W2:Y:S01]  /*1c820*/  LDL.LU R3, [R1+0xc] ;  /* 0x00000c0001037983 */ /* 0x001ea20000300800 */
[----:B------:R-:W-:Y:S01]  /*1c830*/  USHF.L.U32 UR5, UR8, 0x5, URZ ;  /* 0x0000000508057899 */ /* 0x000fe2000800063f */
[----:B------:R-:W-:Y:S01]  /*1c840*/  ISETP.GT.AND P0, PT, R0, RZ, P2 ;  /* 0x000000ff0000720c */ /* 0x000fe20001704270 */
[----:B------:R-:W-:Y:S01]  /*1c850*/  USHF.L.U64.HI UR4, UR8, 0x5, UR9 ;  /* 0x0000000508047899 */ /* 0x000fe20008010209 */
[----:B---3--:R-:W-:-:S03]  /*1c860*/  FMUL R9, R9, R2 ;  /* 0x0000000209097220 */ /* 0x008fc60000400000 */
[----:B------:R-:W-:Y:S02]  /*1c870*/  IADD3 R6, P1, R4, UR5, RZ ;  /* 0x0000000504067c10 */ /* 0x000fe4000ff3e0ff */
[----:B------:R-:W-:Y:S02]  /*1c880*/  F2FP.TF32.F32.PACK_B R9, R9 ;  /* 0x00000009ff09723e */ /* 0x000fe400024050ff */
[----:B------:R-:W-:-:S05]  /*1c890*/  IADD3.X R7, R5, UR4, RZ, P1, !PT ;  /* 0x0000000405077c10 */ /* 0x000fca0008ffe4ff */
[----:B------:R0:W-:Y:S01]  /*1c8a0*/  @P0 STG.E desc[UR44][R6.64], R9 ;  /* 0x0000000906000986 */ /* 0x0001e2000c10192c */
[----:B------:R-:W-:-:S03]  /*1c8b0*/  ISETP.GT.AND P0, PT, R0, 0x1, P2 ;  /* 0x000000010000780c */ /* 0x000fc60001704270 */
[----:B0-----:R-:W3:Y:S01]  /*1c8c0*/  LDL.LU R9, [R1+0x60] ;  /* 0x0000600001097983 */ /* 0x001ee20000300800 */
[----:B--2---:R-:W-:-:S05]  /*1c8d0*/  FMUL R3, R3, R2 ;  /* 0x0000000203037220 */ /* 0x004fca0000400000 */
[----:B------:R-:W-:-:S05]  /*1c8e0*/  F2FP.TF32.F32.PACK_B R3, R3 ;  /* 0x00000003ff03723e */ /* 0x000fca00024050ff */
[----:B------:R0:W-:Y:S04]  /*1c8f0*/  @P0 STG.E desc[UR44][R6.64+0x4], R3 ;  /* 0x0000040306000986 */ /* 0x0001e8000c10192c */
[----:B0-----:R-:W2:Y:S01]  /*1c900*/  LDL.LU R3, [R1+0x10] ;  /* 0x0000100001037983 */ /* 0x001ea20000300800 */
[----:B------:R-:W-:Y:S01]  /*1c910*/  ISETP.GT.AND P0, PT, R0, 0x8, P3 ;  /* 0x000000080000780c */ /* 0x000fe20001f04270 */
[----:B--2---:R-:W-:-:S05]  /*1c920*/  FMUL R3, R3, R2 ;  /* 0x0000000203037220 */ /* 0x004fca0000400000 */
[----:B------:R-:W-:-:S07]  /*1c930*/  F2FP.TF32.F32.PACK_B R3, R3 ;  /* 0x00000003ff03723e */ /* 0x000fce00024050ff */
        /* <DEDUP_REMOVED lines=82> */
[C---:B------:R-:W-:Y:S02]  /*1ce60*/  ISETP.GT.AND P1, PT, R0.reuse, 0x29, P3 ;  /* 0x000000290000780c */ /* 0x040fe40001f24270 */
[----:B------:R-:W-:Y:S01]  /*1ce70*/  ISETP.GT.AND P0, PT, R0, 0x28, P2 ;  /* 0x000000280000780c */ /* 0x000fe20001704270 */
[----:B----4-:R-:W-:-:S05]  /*1ce80*/  FMUL R8, R8, R2 ;  /* 0x0000000208087220 */ /* 0x010fca0000400000 */
[----:B------:R-:W-:-:S05]  /*1ce90*/  F2FP.TF32.F32.PACK_B R8, R8 ;  /* 0x00000008ff08723e */ /* 0x000fca00024050ff */
[----:B------:R0:W-:Y:S04]  /*1cea0*/  @P1 STG.E desc[UR44][R4.64+0xa4], R8 ;  /* 0x0000a40804001986 */ /* 0x0001e8000c10192c */
[----:B0-----:R-:W4:Y:S01]  /*1ceb0*/  LDL.LU R8, [R1+0x64] ;  /* 0x0000640001087983 */ /* 0x001f220000300800 */
[----:B--2---:R-:W-:-:S05]  /*1cec0*/  FMUL R3, R3, R2 ;  /* 0x0000000203037220 */ /* 0x004fca0000400000 */
[----:B------:R-:W-:-:S05]  /*1ced0*/  F2FP.TF32.F32.PACK_B R3, R3 ;  /* 0x00000003ff03723e */ /* 0x000fca00024050ff */
[----:B------:R0:W-:Y:S04]  /*1cee0*/  @P0 STG.E desc[UR44][R6.64+0xa0], R3 ;  /* 0x0000a00306000986 */ /* 0x0001e8000c10192c */
[----:B0-----:R-:W2:Y:S01]  /*1cef0*/  LDL.LU R3, [R1+0x68] ;  /* 0x0000680001037983 */ /* 0x001ea20000300800 */
[C---:B------:R-:W-:Y:S02]  /*1cf00*/  ISETP.GT.AND P1, PT, R0.reuse, 0x29, P2 ;  /* 0x000000290000780c */ /* 0x040fe40001724270 */
[----:B------:R-:W-:Y:S01]  /*1cf10*/  ISETP.GT.AND P4, PT, R0, 0x30, P3 ;  /* 0x000000300000780c */ /* 0x000fe20001f84270 */
[-C--:B-----5:R-:W-:Y:S01]  /*1cf20*/  FMUL R10, R10, R2.reuse ;  /* 0x000000020a0a7220 */ /* 0x0a0fe20000400000 */
[C---:B------:R-:W-:Y:S01]  /*1cf30*/  ISETP.GT.AND P5, PT, R0.reuse, 0x31, P3 ;  /* 0x000000310000780c */ /* 0x040fe20001fa4270 */
[-C--:B---3--:R-:W-:Y:S01]  /*1cf40*/  FMUL R9, R9, R2.reuse ;  /* 0x0000000209097220 */ /* 0x088fe20000400000 */
[----:B------:R-:W-:Y:S01]  /*1cf50*/  ISETP.GT.AND P0, PT, R0, 0x30, P2 ;  /* 0x000000300000780c */ /* 0x000fe20001704270 */
[----:B----4-:R-:W-:Y:S01]  /*1cf60*/  FMUL R8, R8, R2 ;  /* 0x0000000208087220 */ /* 0x010fe20000400000 */
[----:B------:R-:W-:-:S02]  /*1cf70*/  F2FP.TF32.F32.PACK_B R10, R10 ;  /* 0x0000000aff0a723e */ /* 0x000fc400024050ff */
[----:B------:R-:W-:Y:S02]  /*1cf80*/  F2FP.TF32.F32.PACK_B R9, R9 ;  /* 0x00000009ff09723e */ /* 0x000fe400024050ff */
[----:B------:R-:W-:Y:S01]  /*1cf90*/  F2FP.TF32.F32.PACK_B R8, R8 ;  /* 0x00000008ff08723e */ /* 0x000fe200024050ff */
[----:B------:R0:W-:Y:S04]  /*1cfa0*/  @P1 STG.E desc[UR44][R6.64+0xa4], R10 ;  /* 0x0000a40a06001986 */ /* 0x0001e8000c10192c */
[----:B------:R1:W-:Y:S04]  /*1cfb0*/  @P4 STG.E desc[UR44][R4.64+0xc0], R9 ;  /* 0x0000c00904004986 */ /* 0x0003e8000c10192c */
[----:B------:R3:W-:Y:S04]  /*1cfc0*/  @P5 STG.E desc[UR44][R4.64+0xc4], R8 ;  /* 0x0000c40804005986 */ /* 0x0007e8000c10192c */
[----:B0-----:R-:W4:Y:S04]  /*1cfd0*/  LDL.LU R10, [R1+0x6c] ;  /* 0x00006c00010a7983 */ /* 0x001f280000300800 */
[----:B-1----:R-:W5:Y:S04]  /*1cfe0*/  LDL.LU R9, [R1+0x70] ;  /* 0x0000700001097983 */ /* 0x002f680000300800 */
[----:B---3--:R-:W3:Y:S01]  /*1cff0*/  LDL.LU R8, [R1+0x78] ;  /* 0x0000780001087983 */ /* 0x008ee20000300800 */
[----:B--2---:R-:W-:-:S05]  /*1d000*/  FMUL R3, R3, R2 ;  /* 0x0000000203037220 */ /* 0x004fca0000400000 */
[----:B------:R-:W-:-:S05]  /*1d010*/  F2FP.TF32.F32.PACK_B R3, R3 ;  /* 0x00000003ff03723e */ /* 0x000fca00024050ff */
[----:B------:R0:W-:Y:S04]  /*1d020*/  @P0 STG.E desc[UR44][R6.64+0xc0], R3 ;  /* 0x0000c00306000986 */ /* 0x0001e8000c10192c */
[----:B0-----:R-:W2:Y:S01]  /*1d030*/  LDL.LU R3, [R1+0x74] ;  /* 0x0000740001037983 */ /* 0x001ea20000300800 */
[C---:B------:R-:W-:Y:S02]  /*1d040*/  ISETP.GT.AND P1, PT, R0.reuse, 0x31, P2 ;  /* 0x000000310000780c */ /* 0x040fe40001724270 */
[----:B------:R-:W-:Y:S01]  /*1d050*/  ISETP.GT.AND P4, PT, R0, 0x38, P3 ;  /* 0x000000380000780c */ /* 0x000fe20001f84270 */
[-C--:B----4-:R-:W-:Y:S01]  /*1d060*/  FMUL R10, R10, R2.reuse ;  /* 0x000000020a0a7220 */ /* 0x090fe20000400000 */
[C---:B------:R-:W-:Y:S01]  /*1d070*/  ISETP.GT.AND P5, PT, R0.reuse, 0x39, P3 ;  /* 0x000000390000780c */ /* 0x040fe20001fa4270 */
[----:B-----5:R-:W-:Y:S01]  /*1d080*/  FMUL R9, R9, R2 ;  /* 0x0000000209097220 */ /* 0x020fe20000400000 */
[----:B------:R-:W-:-:S02]  /*1d090*/  ISETP.GT.AND P0, PT, R0, 0x38, P2 ;  /* 0x000000380000780c */ /* 0x000fc40001704270 */
[----:B------:R-:W-:Y:S01]  /*1d0a0*/  F2FP.TF32.F32.PACK_B R10, R10 ;  /* 0x0000000aff0a723e */ /* 0x000fe200024050ff */
[----:B---3--:R-:W-:Y:S01]  /*1d0b0*/  FMUL R8, R8, R2 ;  /* 0x0000000208087220 */ /* 0x008fe20000400000 */
[----:B------:R-:W-:-:S03]  /*1d0c0*/  F2FP.TF32.F32.PACK_B R9, R9 ;  /* 0x00000009ff09723e */ /* 0x000fc600024050ff */
[----:B------:R0:W-:Y:S01]  /*1d0d0*/  @P1 STG.E desc[UR44][R6.64+0xc4], R10 ;  /* 0x0000c40a06001986 */ /* 0x0001e2000c10192c */
[----:B------:R-:W-:-:S03]  /*1d0e0*/  F2FP.TF32.F32.PACK_B R8, R8 ;  /* 0x00000008ff08723e */ /* 0x000fc600024050ff */
[----:B------:R1:W-:Y:S04]  /*1d0f0*/  @P4 STG.E desc[UR44][R4.64+0xe0], R9 ;  /* 0x0000e00904004986 */ /* 0x0003e8000c10192c */
[----:B0-----:R-:W3:Y:S04]  /*1d100*/  LDL.LU R10, [R1+0x80] ;  /* 0x00008000010a7983 */ /* 0x001ee80000300800 */
[----:B-1----:R-:W4:Y:S01]  /*1d110*/  LDL.LU R9, [R1+0x84] ;  /* 0x0000840001097983 */ /* 0x002f220000300800 */
[----:B--2---:R-:W-:-:S05]  /*1d120*/  FMUL R3, R3, R2 ;  /* 0x0000000203037220 */ /* 0x004fca0000400000 */
[----:B------:R-:W-:-:S05]  /*1d130*/  F2FP.TF32.F32.PACK_B R3, R3 ;  /* 0x00000003ff03723e */ /* 0x000fca00024050ff */
[----:B------:R0:W-:Y:S04]  /*1d140*/  @P5 STG.E desc[UR44][R4.64+0xe4], R3 ;  /* 0x0000e40304005986 */ /* 0x0001e8000c10192c */
[----:B------:R1:W-:Y:S04]  /*1d150*/  @P0 STG.E desc[UR44][R6.64+0xe0], R8 ;  /* 0x0000e00806000986 */ /* 0x0003e8000c10192c */
[----:B0-----:R-:W2:Y:S04]  /*1d160*/  LDL.LU R3, [R1+0x7c] ;  /* 0x00007c0001037983 */ /* 0x001ea80000300800 */
[----:B-1----:R-:W5:Y:S01]  /*1d170*/  LDL.LU R8, [R1+0x88] ;  /* 0x0000880001087983 */ /* 0x002f620000300800 */
[----:B------:R-:W-:-:S02]  /*1d180*/  ISETP.GT.AND P1, PT, R0, 0x39, P2 ;  /* 0x000000390000780c */ /* 0x000fc40001724270 */
[----:B------:R-:W-:Y:S01]  /*1d190*/  ISETP.GT.AND P4, PT, R0, 0x40, P3 ;  /* 0x000000400000780c */ /* 0x000fe20001f84270 */
[-C--:B---3--:R-:W-:Y:S01]  /*1d1a0*/  FMUL R10, R10, R2.reuse ;  /* 0x000000020a0a7220 */ /* 0x088fe20000400000 */
[C---:B------:R-:W-:Y:S02]  /*1d1b0*/  ISETP.GT.AND P5, PT, R0.reuse, 0x41, P3 ;  /* 0x000000410000780c */ /* 0x040fe40001fa4270 */
[----:B------:R-:W-:Y:S01]  /*1d1c0*/  ISETP.GT.AND P0, PT, R0, 0x40, P2 ;  /* 0x000000400000780c */ /* 0x000fe20001704270 */
[----:B----4-:R-:W-:Y:S01]  /*1d1d0*/  FMUL R9, R9, R2 ;  /* 0x0000000209097220 */ /* 0x010fe20000400000 */
[----:B------:R-:W-:-:S04]  /*1d1e0*/  F2FP.TF32.F32.PACK_B R10, R10 ;  /* 0x0000000aff0a723e */ /* 0x000fc800024050ff */
[----:B------:R-:W-:Y:S01]  /*1d1f0*/  F2FP.TF32.F32.PACK_B R9, R9 ;  /* 0x00000009ff09723e */ /* 0x000fe200024050ff */
[-C--:B------:R-:W-:Y:S01]  /*1d200*/  FMUL R11, R11, R2.reuse ;  /* 0x000000020b0b7220 */ /* 0x080fe20000400000 */
[----:B------:R-:W-:-:S04]  /*1d210*/  FMUL R13, R13, R2 ;  /* 0x000000020d0d7220 */ /* 0x000fc80000400000 */
[----:B------:R-:W-:Y:S02]  /*1d220*/  F2FP.TF32.F32.PACK_B R11, R11 ;  /* 0x0000000bff0b723e */ /* 0x000fe400024050ff */
[----:B------:R-:W-:Y:S01]  /*1d230*/  F2FP.TF32.F32.PACK_B R13, R13 ;  /* 0x0000000dff0d723e */ /* 0x000fe200024050ff */
[----:B------:R-:W-:-:S05]  /*1d240*/  FMUL R15, R15, R2 ;  /* 0x000000020f0f7220 */ /* 0x000fca0000400000 */
[----:B------:R-:W-:Y:S01]  /*1d250*/  F2FP.TF32.F32.PACK_B R15, R15 ;  /* 0x0000000fff0f723e */ /* 0x000fe200024050ff */
[----:B------:R-:W-:-:S05]  /*1d260*/  FMUL R19, R19, R2 ;  /* 0x0000000213137220 */ /* 0x000fca0000400000 */
[----:B------:R-:W-:Y:S01]  /*1d270*/  F2FP.TF32.F32.PACK_B R19, R19 ;  /* 0x00000013ff13723e */ /* 0x000fe200024050ff */
[-C--:B--2---:R-:W-:Y:S01]  /*1d280*/  FMUL R3, R3, R2.reuse ;  /* 0x0000000203037220 */ /* 0x084fe20000400000 */
[----:B-----5:R-:W-:-:S04]  /*1d290*/  FMUL R8, R8, R2 ;  /* 0x0000000208087220 */ /* 0x020fc80000400000 */
[----:B------:R-:W-:Y:S02]  /*1d2a0*/  F2FP.TF32.F32.PACK_B R3, R3 ;  /* 0x00000003ff03723e */ /* 0x000fe400024050ff */
[----:B------:R-:W-:-:S03]  /*1d2b0*/  F2FP.TF32.F32.PACK_B R8, R8 ;  /* 0x00000008ff08723e */ /* 0x000fc600024050ff */
[----:B------:R0:W-:Y:S01]  /*1d2c0*/  @P1 STG.E desc[UR44][R6.64+0xe4], R3 ;  /* 0x0000e40306001986 */ /* 0x0001e2000c10192c */
[----:B------:R-:W-:-:S03]  /*1d2d0*/  ISETP.GT.AND P1, PT, R0, 0x41, P2 ;  /* 0x000000410000780c */ /* 0x000fc60001724270 */
[----:B------:R-:W-:Y:S01]  /*1d2e0*/  @P4 STG.E desc[UR44][R4.64+0x100], R10 ;  /* 0x0001000a04004986 */ /* 0x000fe2000c10192c */
[----:B------:R-:W-:-:S03]  /*1d2f0*/  ISETP.GT.AND P4, PT, R0, 0x48, P3 ;  /* 0x000000480000780c */ /* 0x000fc60001f84270 */
[----:B------:R-:W-:Y:S01]  /*1d300*/  @P5 STG.E desc[UR44][R4.64+0x104], R9 ;  /* 0x0001040904005986 */ /* 0x000fe2000c10192c */
[----:B0-----:R-:W-:-:S03]  /*1d310*/  FMUL R3, R235, R2 ;  /* 0x00000002eb037220 */ /* 0x001fc60000400000 */
[----:B------:R0:W-:Y:S02]  /*1d320*/  @P0 STG.E desc[UR44][R6.64+0x100], R8 ;  /* 0x0001000806000986 */ /* 0x0001e4000c10192c */
[----:B------:R-:W-:Y:S01]  /*1d330*/  F2FP.TF32.F32.PACK_B R3, R3 ;  /* 0x00000003ff03723e */ /* 0x000fe200024050ff */
[----:B0-----:R-:W-:Y:S01]  /*1d340*/  FMUL R8, R234, R2 ;  /* 0x00000002ea087220 */ /* 0x001fe20000400000 */
[----:B------:R-:W-:-:S04]  /*1d350*/  ISETP.GT.AND P5, PT, R0, 0x49, P3 ;  /* 0x000000490000780c */ /* 0x000fc80001fa4270 */
[----:B------:R-:W-:Y:S01]  /*1d360*/  F2FP.TF32.F32.PACK_B R8, R8 ;  /* 0x00000008ff08723e */ /* 0x000fe200024050ff */
[----:B------:R0:W-:Y:S01]  /*1d370*/  @P1 STG.E desc[UR44][R6.64+0x104], R3 ;  /* 0x0001040306001986 */ /* 0x0001e2000c10192c */
[C---:B------:R-:W-:Y:S01]  /*1d380*/  ISETP.GT.AND P0, PT, R0.reuse, 0x48, P2 ;  /* 0x000000480000780c */ /* 0x040fe20001704270 */
[-C--:B------:R-:W-:Y:S01]  /*1d390*/  FMUL R9, R233, R2.reuse ;  /* 0x00000002e9097220 */ /* 0x080fe20000400000 */
[C---:B------:R-:W-:Y:S01]  /*1d3a0*/  ISETP.GT.AND P1, PT, R0.reuse, 0x49, P2 ;  /* 0x000000490000780c */ /* 0x040fe20001724270 */
[----:B------:R-:W-:Y:S01]  /*1d3b0*/  @P4 STG.E desc[UR44][R4.64+0x120], R8 ;  /* 0x0001200804004986 */ /* 0x000fe2000c10192c */
[----:B------:R-:W-:Y:S01]  /*1d3c0*/  ISETP.GT.AND P4, PT, R0, 0x50, P3 ;  /* 0x000000500000780c */ /* 0x000fe20001f84270 */
[----:B------:R-:W-:Y:S01]  /*1d3d0*/  FMUL R10, R232, R2 ;  /* 0x00000002e80a7220 */ /* 0x000fe20000400000 */
[----:B------:R-:W-:-:S04]  /*1d3e0*/  F2FP.TF32.F32.PACK_B R9, R9 ;  /* 0x00000009ff09723e */ /* 0x000fc800024050ff */
[----:B------:R-:W-:Y:S01]  /*1d3f0*/  F2FP.TF32.F32.PACK_B R10, R10 ;  /* 0x0000000aff0a723e */ /* 0x000fe200024050ff */
[----:B------:R1:W-:Y:S01]  /*1d400*/  @P5 STG.E desc[UR44][R4.64+0x124], R9 ;  /* 0x0001240904005986 */ /* 0x0003e2000c10192c */
[----:B------:R-:W-:-:S03]  /*1d410*/  ISETP.GT.AND P5, PT, R0, 0x51, P3 ;  /* 0x000000510000780c */ /* 0x000fc60001fa4270 */
[----:B------:R-:W-:Y:S01]  /*1d420*/  @P0 STG.E desc[UR44][R6.64+0x120], R10 ;  /* 0x0001200a06000986 */ /* 0x000fe2000c10192c */
[----:B------:R-:W-:-:S03]  /*1d430*/  ISETP.GT.AND P0, PT, R0, 0x50, P2 ;  /* 0x000000500000780c */ /* 0x000fc60001704270 */
[----:B------:R2:W-:Y:S01]  /*1d440*/  @P1 STG.E desc[UR44][R6.64+0x124], R11 ;  /* 0x0001240b06001986 */ /* 0x0005e2000c10192c */
[C---:B------:R-:W-:Y:S01]  /*1d450*/  ISETP.GT.AND P1, PT, R0.reuse, 0x51, P2 ;  /* 0x000000510000780c */ /* 0x040fe20001724270 */
[-C--:B0-----:R-:W-:Y:S02]  /*1d460*/  FMUL R3, R231, R2.reuse ;  /* 0x00000002e7037220 */ /* 0x081fe40000400000 */
[----:B------:R0:W-:Y:S01]  /*1d470*/  @P4 STG.E desc[UR44][R4.64+0x140], R13 ;  /* 0x0001400d04004986 */ /* 0x0001e2000c10192c */
[----:B------:R-:W-:Y:S01]  /*1d480*/  ISETP.GT.AND P4, PT, R0, 0x58, P3 ;  /* 0x000000580000780c */ /* 0x000fe20001f84270 */
[-C--:B-1----:R-:W-:Y:S01]  /*1d490*/  FMUL R9, R230, R2.reuse ;  /* 0x00000002e6097220 */ /* 0x082fe20000400000 */
[----:B------:R-:W-:Y:S01]  /*1d4a0*/  F2FP.TF32.F32.PACK_B R3, R3 ;  /* 0x00000003ff03723e */ /* 0x000fe200024050ff */
[----:B--2---:R-:W-:-:S03]  /*1d4b0*/  FMUL R11, R229, R2 ;  /* 0x00000002e50b7220 */ /* 0x004fc60000400000 */
[----:B------:R-:W-:Y:S01]  /*1d4c0*/  F2FP.TF32.F32.PACK_B R9, R9 ;  /* 0x00000009ff09723e */ /* 0x000fe200024050ff */
[----:B------:R-:W-:Y:S01]  /*1d4d0*/  @P5 STG.E desc[UR44][R4.64+0x144], R15 ;  /* 0x0001440f04005986 */ /* 0x000fe2000c10192c */
[----:B------:R-:W-:-:S03]  /*1d4e0*/  F2FP.TF32.F32.PACK_B R11, R11 ;  /* 0x0000000bff0b723e */ /* 0x000fc600024050ff */
[----:B------:R1:W-:Y:S01]  /*1d4f0*/  @P0 STG.E desc[UR44][R6.64+0x140], R3 ;  /* 0x0001400306000986 */ /* 0x0003e2000c10192c */
[C---:B------:R-:W-:Y:S02]  /*1d500*/  ISETP.GT.AND P5, PT, R0.reuse, 0x59, P3 ;  /* 0x000000590000780c */ /* 0x040fe40001fa4270 */
[C---:B------:R-:W-:Y:S01]  /*1d510*/  ISETP.GT.AND P0, PT, R0.reuse, 0x58, P2 ;  /* 0x000000580000780c */ /* 0x040fe20001704270 */
[----:B------:R2:W-:Y:S01]  /*1d520*/  @P1 STG.E desc[UR44][R6.64+0x144], R9 ;  /* 0x0001440906001986 */ /* 0x0005e2000c10192c */
[----:B------:R-:W-:Y:S01]  /*1d530*/  ISETP.GT.AND P1, PT, R0, 0x59, P2 ;  /* 0x000000590000780c */ /* 0x000fe20001724270 */
[-C--:B0-----:R-:W-:Y:S02]  /*1d540*/  FMUL R13, R228, R2.reuse ;  /* 0x00000002e40d7220 */ /* 0x081fe40000400000 */
[----:B------:R0:W-:Y:S01]  /*1d550*/  @P4 STG.E desc[UR44][R4.64+0x160], R11 ;  /* 0x0001600b04004986 */ /* 0x0001e2000c10192c */
[----:B------:R-:W-:Y:S01]  /*1d560*/  ISETP.GT.AND P4, PT, R0, 0x60, P3 ;  /* 0x000000600000780c */ /* 0x000fe20001f84270 */
[-C--:B-1----:R-:W-:Y:S01]  /*1d570*/  FMUL R3, R227, R2.reuse ;  /* 0x00000002e3037220 */ /* 0x082fe20000400000 */
[----:B------:R-:W-:Y:S01]  /*1d580*/  F2FP.TF32.F32.PACK_B R13, R13 ;  /* 0x0000000dff0d723e */ /* 0x000fe200024050ff */
[----:B--2---:R-:W-:-:S03]  /*1d590*/  FMUL R9, R226, R2 ;  /* 0x00000002e2097220 */ /* 0x004fc60000400000 */
[----:B------:R-:W-:Y:S01]  /*1d5a0*/  F2FP.TF32.F32.PACK_B R3, R3 ;  /* 0x00000003ff03723e */ /* 0x000fe200024050ff */
[----:B------:R1:W-:Y:S01]  /*1d5b0*/  @P5 STG.E desc[UR44][R4.64+0x164], R13 ;  /* 0x0001640d04005986 */ /* 0x0003e2000c10192c */
[----:B------:R-:W-:-:S03]  /*1d5c0*/  F2FP.TF32.F32.PACK_B R9, R9 ;  /* 0x00000009ff09723e */ /* 0x000fc600024050ff */
[----:B------:R-:W-:Y:S01]  /*1d5d0*/  @P0 STG.E desc[UR44][R6.64+0x160], R19 ;  /* 0x0001601306000986 */ /* 0x000fe2000c10192c */
[C---:B------:R-:W-:Y:S02]  /*1d5e0*/  ISETP.GT.AND P5, PT, R0.reuse, 0x61, P3 ;  /* 0x000000610000780c */ /* 0x040fe40001fa4270 */
[C---:B------:R-:W-:Y:S01]  /*1d5f0*/  ISETP.GT.AND P0, PT, R0.reuse, 0x60, P2 ;  /* 0x000000600000780c */ /* 0x040fe20001704270 */
[----:B------:R2:W-:Y:S01]  /*1d600*/  @P1 STG.E desc[UR44][R6.64+0x164], R3 ;  /* 0x0001640306001986 */ /* 0x0005e2000c10192c */
[C---:B------:R-:W-:Y:S01]  /*1d610*/  ISETP.GT.AND P1, PT, R0.reuse, 0x61, P2 ;  /* 0x000000610000780c */ /* 0x040fe20001724270 */
[-C--:B0-----:R-:W-:Y:S02]  /*1d620*/  FMUL R11, R225, R2.reuse ;  /* 0x00000002e10b7220 */ /* 0x081fe40000400000 */
[----:B------:R0:W-:Y:S01]  /*1d630*/  @P4 STG.E desc[UR44][R4.64+0x180], R9 ;  /* 0x0001800904004986 */ /* 0x0001e2000c10192c */
[----:B------:R-:W-:Y:S01]  /*1d640*/  ISETP.GT.AND P4, PT, R0, 0x68, P3 ;  /* 0x000000680000780c */ /* 0x000fe20001f84270 */
[-C--:B------:R-:W-:Y:S01]  /*1d650*/  FMUL R15, R224, R2.reuse ;  /* 0x00000002e00f7220 */ /* 0x080fe20000400000 */
[-C--:B-1----:R-:W-:Y:S01]  /*1d660*/  FMUL R13, R223, R2.reuse ;  /* 0x00000002df0d7220 */ /* 0x082fe20000400000 */
[----:B------:R-:W-:Y:S01]  /*1d670*/  F2FP.TF32.F32.PACK_B R11, R11 ;  /* 0x0000000bff0b723e */ /* 0x000fe200024050ff */
[----:B--2---:R-:W-:-:S02]  /*1d680*/  FMUL R3, R222, R2 ;  /* 0x00000002de037220 */ /* 0x004fc40000400000 */
[----:B------:R-:W-:Y:S02]  /*1d690*/  F2FP.TF32.F32.PACK_B R15, R15 ;  /* 0x0000000fff0f723e */ /* 0x000fe400024050ff */
[----:B------:R-:W-:Y:S02]  /*1d6a0*/  F2FP.TF32.F32.PACK_B R13, R13 ;  /* 0x0000000dff0d723e */ /* 0x000fe400024050ff */
[----:B------:R-:W-:Y:S01]  /*1d6b0*/  F2FP.TF32.F32.PACK_B R3, R3 ;  /* 0x00000003ff03723e */ /* 0x000fe200024050ff */
[----:B------:R1:W-:Y:S01]  /*1d6c0*/  @P5 STG.E desc[UR44][R4.64+0x184], R11 ;  /* 0x0001840b04005986 */ /* 0x0003e2000c10192c */
[----:B------:R-:W-:-:S03]  /*1d6d0*/  ISETP.GT.AND P5, PT, R0, 0x69, P3 ;  /* 0x000000690000780c */ /* 0x000fc60001fa4270 */
[----:B------:R-:W-:Y:S01]  /*1d6e0*/  @P0 STG.E desc[UR44][R6.64+0x180], R15 ;  /* 0x0001800f06000986 */ /* 0x000fe2000c10192c */
[C---:B------:R-:W-:Y:S01]  /*1d6f0*/  ISETP.GT.AND P0, PT, R0.reuse, 0x68, P2 ;  /* 0x000000680000780c */ /* 0x040fe20001704270 */
[-C--:B0-----:R-:W-:Y:S02]  /*1d700*/  FMUL R9, R221, R2.reuse ;  /* 0x00000002dd097220 */ /* 0x081fe40000400000 */
[----:B------:R0:W-:Y:S01]  /*1d710*/  @P1 STG.E desc[UR44][R6.64+0x184], R13 ;  /* 0x0001840d06001986 */ /* 0x0001e2000c10192c */
[----:B------:R-:W-:Y:S01]  /*1d720*/  ISETP.GT.AND P1, PT, R0, 0x69, P2 ;  /* 0x000000690000780c */ /* 0x000fe20001724270 */
[-C--:B------:R-:W-:Y:S02]  /*1d730*/  FMUL R19, R220, R2.reuse ;  /* 0x00000002dc137220 */ /* 0x080fe40000400000 */
[----:B------:R2:W-:Y:S01]  /*1d740*/  @P4 STG.E desc[UR44][R4.64+0x1a0], R3 ;  /* 0x0001a00304004986 */ /* 0x0005e2000c10192c */
[----:B------:R-:W-:Y:S01]  /*1d750*/  ISETP.GT.AND P4, PT, R0, 0x70, P3 ;  /* 0x000000700000780c */ /* 0x000fe20001f84270 */
[----:B-1----:R-:W-:Y:S01]  /*1d760*/  FMUL R11, R219, R2 ;  /* 0x00000002db0b7220 */ /* 0x002fe20000400000 */
[----:B------:R-:W-:-:S02]  /*1d770*/  F2FP.TF32.F32.PACK_B R9, R9 ;  /* 0x00000009ff09723e */ /* 0x000fc400024050ff */
[----:B------:R-:W-:Y:S01]  /*1d780*/  F2FP.TF32.F32.PACK_B R19, R19 ;  /* 0x00000013ff13723e */ /* 0x000fe200024050ff */
[-C--:B0-----:R-:W-:Y:S01]  /*1d790*/  FMUL R13, R218, R2.reuse ;  /* 0x00000002da0d7220 */ /* 0x081fe20000400000 */
[----:B------:R-:W-:Y:S01]  /*1d7a0*/  F2FP.TF32.F32.PACK_B R11, R11 ;  /* 0x0000000bff0b723e */ /* 0x000fe200024050ff */
[----:B------:R0:W-:Y:S03]  /*1d7b0*/  @P5 STG.E desc[UR44][R4.64+0x1a4], R9 ;  /* 0x0001a40904005986 */ /* 0x0001e6000c10192c */
[----:B------:R-:W-:Y:S01]  /*1d7c0*/  F2FP.TF32.F32.PACK_B R13, R13 ;  /* 0x0000000dff0d723e */ /* 0x000fe200024050ff */
[----:B------:R-:W-:Y:S01]  /*1d7d0*/  @P0 STG.E desc[UR44][R6.64+0x1a0], R19 ;  /* 0x0001a01306000986 */ /* 0x000fe2000c10192c */
[C---:B------:R-:W-:Y:S02]  /*1d7e0*/  ISETP.GT.AND P5, PT, R0.reuse, 0x71, P3 ;  /* 0x000000710000780c */ /* 0x040fe40001fa4270 */
[C---:B------:R-:W-:Y:S01]  /*1d7f0*/  ISETP.GT.AND P0, PT, R0.reuse, 0x70, P2 ;  /* 0x000000700000780c */ /* 0x040fe20001704270 */
[----:B------:R1:W-:Y:S01]  /*1d800*/  @P1 STG.E desc[UR44][R6.64+0x1a4], R11 ;  /* 0x0001a40b06001986 */ /* 0x0003e2000c10192c */
[----:B------:R-:W-:Y:S01]  /*1d810*/  ISETP.GT.AND P1, PT, R0, 0x71, P2 ;  /* 0x000000710000780c */ /* 0x000fe20001724270 */
[----:B--2---:R-:W-:-:S02]  /*1d820*/  FMUL R3, R217, R2 ;  /* 0x00000002d9037220 */ /* 0x004fc40000400000 */
[----:B------:R2:W-:Y:S01]  /*1d830*/  @P4 STG.E desc[UR44][R4.64+0x1c0], R13 ;  /* 0x0001c00d04004986 */ /* 0x0005e2000c10192c */
[----:B------:R-:W-:Y:S01]  /*1d840*/  ISETP.GT.AND P4, PT, R0, 0x78, P3 ;  /* 0x000000780000780c */ /* 0x000fe20001f84270 */
[-C--:B------:R-:W-:Y:S01]  /*1d850*/  FMUL R15, R216, R2.reuse ;  /* 0x00000002d80f7220 */ /* 0x080fe20000400000 */
[-C--:B0-----:R-:W-:Y:S01]  /*1d860*/  FMUL R9, R215, R2.reuse ;  /* 0x00000002d7097220 */ /* 0x081fe20000400000 */
[----:B------:R-:W-:Y:S01]  /*1d870*/  F2FP.TF32.F32.PACK_B R3, R3 ;  /* 0x00000003ff03723e */ /* 0x000fe200024050ff */
[----:B-1----:R-:W-:Y:S02]  /*1d880*/  FMUL R11, R214, R2 ;  /* 0x00000002d60b7220 */ /* 0x002fe40000400000 */
[----:B------:R-:W-:Y:S02]  /*1d890*/  F2FP.TF32.F32.PACK_B R15, R15 ;  /* 0x0000000fff0f723e */ /* 0x000fe400024050ff */
[----:B------:R-:W-:Y:S02]  /*1d8a0*/  F2FP.TF32.F32.PACK_B R9, R9 ;  /* 0x00000009ff09723e */ /* 0x000fe400024050ff */
[----:B------:R-:W-:Y:S01]  /*1d8b0*/  F2FP.TF32.F32.PACK_B R11, R11 ;  /* 0x0000000bff0b723e */ /* 0x000fe200024050ff */
[----:B------:R0:W-:Y:S01]  /*1d8c0*/  @P5 STG.E desc[UR44][R4.64+0x1c4], R3 ;  /* 0x0001c40304005986 */ /* 0x0001e2000c10192c */
[----:B------:R-:W-:-:S03]  /*1d8d0*/  ISETP.GT.AND P5, PT, R0, 0x79, P3 ;  /* 0x000000790000780c */ /* 0x000fc60001fa4270 */
[----:B------:R-:W-:Y:S01]  /*1d8e0*/  @P0 STG.E desc[UR44][R6.64+0x1c0], R15 ;  /* 0x0001c00f06000986 */ /* 0x000fe2000c10192c */
[C---:B------:R-:W-:Y:S01]  /*1d8f0*/  ISETP.GT.AND P0, PT, R0.reuse, 0x78, P2 ;  /* 0x000000780000780c */ /* 0x040fe20001704270 */
[-C--:B--2---:R-:W-:Y:S02]  /*1d900*/  FMUL R13, R213, R2.reuse ;  /* 0x00000002d50d7220 */ /* 0x084fe40000400000 */
[----:B------:R1:W-:Y:S01]  /*1d910*/  @P1 STG.E desc[UR44][R6.64+0x1c4], R9 ;  /* 0x0001c40906001986 */ /* 0x0003e2000c10192c */
[----:B------:R-:W-:Y:S01]  /*1d920*/  ISETP.GT.AND P1, PT, R0, 0x79, P2 ;  /* 0x000000790000780c */ /* 0x000fe20001724270 */
[-C--:B------:R-:W-:Y:S02]  /*1d930*/  FMUL R19, R212, R2.reuse ;  /* 0x00000002d4137220 */ /* 0x080fe40000400000 */
[----:B------:R2:W-:Y:S01]  /*1d940*/  @P4 STG.E desc[UR44][R4.64+0x1e0], R11 ;  /* 0x0001e00b04004986 */ /* 0x0005e2000c10192c */
[----:B------:R-:W-:Y:S01]  /*1d950*/  ISETP.GT.AND P4, PT, R0, 0x80, P3 ;  /* 0x000000800000780c */ /* 0x000fe20001f84270 */
[----:B0-----:R-:W-:Y:S01]  /*1d960*/  FMUL R3, R211, R2 ;  /* 0x00000002d3037220 */ /* 0x001fe20000400000 */
[----:B------:R-:W-:-:S02]  /*1d970*/  F2FP.TF32.F32.PACK_B R13, R13 ;  /* 0x0000000dff0d723e */ /* 0x000fc400024050ff */
[----:B------:R-:W-:Y:S01]  /*1d980*/  F2FP.TF32.F32.PACK_B R19, R19 ;  /* 0x00000013ff13723e */ /* 0x000fe200024050ff */
[-C--:B-1----:R-:W-:Y:S01]  /*1d990*/  FMUL R9, R210, R2.reuse ;  /* 0x00000002d2097220 */ /* 0x082fe20000400000 */
        /* <DEDUP_REMOVED lines=204> */
[----:B------:R-:W-:Y:S01]  /*1e660*/  ISETP.GT.AND P6, PT, R0, 0xe9, P3 ;  /* 0x000000e90000780c */ /* 0x000fe20001fc4270 */
[-C--:B0-----:R-:W-:Y:S01]  /*1e670*/  FMUL R13, R159, R2.reuse ;  /* 0x000000029f0d7220 */ /* 0x081fe20000400000 */
[----:B------:R-:W-:Y:S01]  /*1e680*/  F2FP.TF32.F32.PACK_B R11, R11 ;  /* 0x0000000bff0b723e */ /* 0x000fe200024050ff */
[-C--:B-1----:R-:W-:Y:S01]  /*1e690*/  FMUL R3, R157, R2.reuse ;  /* 0x000000029d037220 */ /* 0x082fe20000400000 */
[----:B------:R-:W-:Y:S01]  /*1e6a0*/  F2FP.TF32.F32.PACK_B R15, R15 ;  /* 0x0000000fff0f723e */ /* 0x000fe200024050ff */
[----:B--2---:R-:W-:Y:S01]  /*1e6b0*/  FMUL R9, R156, R2 ;  /* 0x000000029c097220 */ /* 0x004fe20000400000 */
[----:B------:R-:W-:Y:S02]  /*1e6c0*/  F2FP.TF32.F32.PACK_B R13, R13 ;  /* 0x0000000dff0d723e */ /* 0x000fe400024050ff */
[----:B------:R-:W-:Y:S01]  /*1e6d0*/  F2FP.TF32.F32.PACK_B R3, R3 ;  /* 0x00000003ff03723e */ /* 0x000fe200024050ff */
[----:B------:R0:W-:Y:S01]  /*1e6e0*/  @P5 STG.E desc[UR44][R4.64+0x384], R11 ;  /* 0x0003840b04005986 */ /* 0x0001e2000c10192c */
[----:B------:R-:W-:-:S03]  /*1e6f0*/  F2FP.TF32.F32.PACK_B R9, R9 ;  /* 0x00000009ff09723e */ /* 0x000fc600024050ff */
[----:B------:R-:W-:Y:S01]  /*1e700*/  @P0 STG.E desc[UR44][R6.64+0x380], R15 ;  /* 0x0003800f06000986 */ /* 0x000fe2000c10192c */
[----:B------:R-:W-:-:S03]  /*1e710*/  ISETP.GT.AND P0, PT, R0, 0xe8, P2 ;  /* 0x000000e80000780c */ /* 0x000fc60001704270 */
[----:B------:R1:W-:Y:S01]  /*1e720*/  @P1 STG.E desc[UR44][R6.64+0x384], R13 ;  /* 0x0003840d06001986 */ /* 0x0003e2000c10192c */
[----:B------:R-:W-:-:S03]  /*1e730*/  ISETP.GT.AND P5, PT, R0, 0xe9, P2 ;  /* 0x000000e90000780c */ /* 0x000fc600017a4270 */
[----:B------:R2:W-:Y:S01]  /*1e740*/  @P4 STG.E desc[UR44][R4.64+0x3a0], R3 ;  /* 0x0003a00304004986 */ /* 0x0005e2000c10192c */
[-C--:B------:R-:W-:Y:S01]  /*1e750*/  FMUL R19, R155, R2.reuse ;  /* 0x000000029b137220 */ /* 0x080fe20000400000 */
[C---:B------:R-:W-:Y:S02]  /*1e760*/  ISETP.GT.AND P4, PT, R0.reuse, 0xf1, P3 ;  /* 0x000000f10000780c */ /* 0x040fe40001f84270 */
[----:B------:R3:W-:Y:S01]  /*1e770*/  @P6 STG.E desc[UR44][R4.64+0x3a4], R9 ;  /* 0x0003a40904006986 */ /* 0x0007e2000c10192c */
[----:B------:R-:W-:Y:S01]  /*1e780*/  ISETP.GT.AND P6, PT, R0, 0xf0, P3 ;  /* 0x000000f00000780c */ /* 0x000fe20001fc4270 */
[-C--:B0-----:R-:W-:Y:S01]  /*1e790*/  FMUL R11, R154, R2.reuse ;  /* 0x000000029a0b7220 */ /* 0x081fe20000400000 */
[-C--:B-1----:R-:W-:Y:S01]  /*1e7a0*/  FMUL R13, R153, R2.reuse ;  /* 0x00000002990d7220 */ /* 0x082fe20000400000 */
[----:B------:R-:W-:Y:S01]  /*1e7b0*/  F2FP.TF32.F32.PACK_B R19, R19 ;  /* 0x00000013ff13723e */ /* 0x000fe200024050ff */
[----:B--2---:R-:W-:Y:S02]  /*1e7c0*/  FMUL R3, R23, R2 ;  /* 0x0000000217037220 */ /* 0x004fe40000400000 */
[----:B------:R-:W-:-:S02]  /*1e7d0*/  F2FP.TF32.F32.PACK_B R11, R11 ;  /* 0x0000000bff0b723e */ /* 0x000fc400024050ff */
[----:B------:R-:W-:Y:S02]  /*1e7e0*/  F2FP.TF32.F32.PACK_B R13, R13 ;  /* 0x0000000dff0d723e */ /* 0x000fe400024050ff */
[----:B------:R-:W-:Y:S01]  /*1e7f0*/  F2FP.TF32.F32.PACK_B R3, R3 ;  /* 0x00000003ff03723e */ /* 0x000fe200024050ff */
[----:B------:R0:W-:Y:S04]  /*1e800*/  @P0 STG.E desc[UR44][R6.64+0x3a0], R19 ;  /* 0x0003a01306000986 */ /* 0x0001e8000c10192c */
[----:B------:R1:W-:Y:S04]  /*1e810*/  @P5 STG.E desc[UR44][R6.64+0x3a4], R11 ;  /* 0x0003a40b06005986 */ /* 0x0003e8000c10192c */
[----:B------:R-:W-:Y:S01]  /*1e820*/  @P6 STG.E desc[UR44][R4.64+0x3c0], R13 ;  /* 0x0003c00d04006986 */ /* 0x000fe2000c10192c */
[----:B------:R-:W-:-:S03]  /*1e830*/  ISETP.GT.AND P6, PT, R0, 0xf0, P2 ;  /* 0x000000f00000780c */ /* 0x000fc600017c4270 */
[----:B------:R2:W-:Y:S01]  /*1e840*/  @P4 STG.E desc[UR44][R4.64+0x3c4], R3 ;  /* 0x0003c40304004986 */ /* 0x0005e2000c10192c */
[C---:B------:R-:W-:Y:S02]  /*1e850*/  ISETP.GT.AND P4, PT, R0.reuse, 0xf8, P3 ;  /* 0x000000f80000780c */ /* 0x040fe40001f84270 */
[C---:B------:R-:W-:Y:S02]  /*1e860*/  ISETP.GT.AND P3, PT, R0.reuse, 0xf9, P3 ;  /* 0x000000f90000780c */ /* 0x040fe40001f64270 */
[----:B------:R-:W-:Y:S01]  /*1e870*/  ISETP.GT.AND P5, PT, R0, 0xf1, P2 ;  /* 0x000000f10000780c */ /* 0x000fe200017a4270 */
[-C--:B---3--:R-:W-:Y:S01]  /*1e880*/  FMUL R9, R22, R2.reuse ;  /* 0x0000000216097220 */ /* 0x088fe20000400000 */
[-C--:B------:R-:W-:Y:S01]  /*1e890*/  FMUL R15, R21, R2.reuse ;  /* 0x00000002150f7220 */ /* 0x080fe20000400000 */
[-C--:B0-----:R-:W-:Y:S01]  /*1e8a0*/  FMUL R19, R20, R2.reuse ;  /* 0x0000000214137220 */ /* 0x081fe20000400000 */
[----:B------:R-:W-:Y:S01]  /*1e8b0*/  FMUL R21, R18, R2 ;  /* 0x0000000212157220 */ /* 0x000fe20000400000 */
[----:B------:R-:W-:Y:S01]  /*1e8c0*/  USHF.L.U32 UR12, UR8, 0x9, URZ ;  /* 0x00000009080c7899 */ /* 0x000fe2000800063f */
[----:B------:R-:W-:-:S02]  /*1e8d0*/  F2FP.TF32.F32.PACK_B R9, R9 ;  /* 0x00000009ff09723e */ /* 0x000fc400024050ff */
[----:B------:R-:W-:Y:S02]  /*1e8e0*/  F2FP.TF32.F32.PACK_B R15, R15 ;  /* 0x0000000fff0f723e */ /* 0x000fe400024050ff */
[----:B------:R-:W-:Y:S01]  /*1e8f0*/  F2FP.TF32.F32.PACK_B R19, R19 ;  /* 0x00000013ff13723e */ /* 0x000fe200024050ff */
[----:B------:R-:W-:Y:S01]  /*1e900*/  USHF.L.U64.HI UR11, UR8, 0x9, UR9 ;  /* 0x00000009080b7899 */ /* 0x000fe20008010209 */
[----:B------:R-:W-:Y:S01]  /*1e910*/  F2FP.TF32.F32.PACK_B R21, R21 ;  /* 0x00000015ff15723e */ /* 0x000fe200024050ff */
[----:B------:R-:W-:Y:S01]  /*1e920*/  @P3 IMAD.MOV.U32 R10, RZ, RZ, R4 ;  /* 0x000000ffff0a3224 */ /* 0x000fe200078e0004 */
[----:B------:R0:W-:Y:S01]  /*1e930*/  @P6 STG.E desc[UR44][R6.64+0x3c0], R9 ;  /* 0x0003c00906006986 */ /* 0x0001e2000c10192c */
[----:B-1----:R-:W-:Y:S02]  /*1e940*/  @P3 IMAD.MOV.U32 R11, RZ, RZ, R5 ;  /* 0x000000ffff0b3224 */ /* 0x002fe400078e0005 */
[----:B--2---:R-:W-:Y:S01]  /*1e950*/  IMAD.U32 R3, RZ, RZ, UR12 ;  /* 0x0000000cff037e24 */ /* 0x004fe2000f8e00ff */
[----:B------:R-:W-:Y:S01]  /*1e960*/  @P5 STG.E desc[UR44][R6.64+0x3c4], R15 ;  /* 0x0003c40f06005986 */ /* 0x000fe2000c10192c */
[----:B------:R-:W-:-:S03]  /*1e970*/  ISETP.GT.AND P1, PT, R158, 0x80, PT ;  /* 0x000000809e00780c */ /* 0x000fc60003f24270 */
[----:B------:R1:W-:Y:S01]  /*1e980*/  @P4 STG.E desc[UR44][R4.64+0x3e0], R19 ;  /* 0x0003e01304004986 */ /* 0x0003e2000c10192c */
[C---:B------:R-:W-:Y:S02]  /*1e990*/  ISETP.GT.AND P4, PT, R0.reuse, 0xf8, P2 ;  /* 0x000000f80000780c */ /* 0x040fe40001784270 */
[----:B------:R-:W-:Y:S01]  /*1e9a0*/  ISETP.GT.AND P2, PT, R0, 0xf9, P2 ;  /* 0x000000f90000780c */ /* 0x000fe20001744270 */
[----:B------:R2:W-:Y:S01]  /*1e9b0*/  @P3 STG.E desc[UR44][R10.64+0x3e4], R21 ;  /* 0x0003e4150a003986 */ /* 0x0005e2000c10192c */
[----:B0-----:R-:W-:Y:S01]  /*1e9c0*/  MOV R9, UR11 ;  /* 0x0000000b00097c02 */ /* 0x001fe20008000f00 */
[-C--:B------:R-:W-:Y:S01]  /*1e9d0*/  FMUL R23, R14, R2.reuse ;  /* 0x000000020e177220 */ /* 0x080fe20000400000 */
[----:B------:R-:W-:Y:S01]  /*1e9e0*/  IADD3 R8, P3, P6, R4, UR5, R3 ;  /* 0x0000000504087c10 */ /* 0x000fe2000fe7e003 */
[-C--:B------:R-:W-:Y:S01]  /*1e9f0*/  FMUL R13, R12, R2.reuse ;  /* 0x000000020c0d7220 */ /* 0x080fe20000400000 */
[----:B------:R-:W-:Y:S02]  /*1ea00*/  ISETP.GT.AND P5, PT, R0, RZ, P1 ;  /* 0x000000ff0000720c */ /* 0x000fe40000fa4270 */
[----:B------:R-:W-:Y:S01]  /*1ea10*/  IADD3.X R9, R5, UR4, R9, P3, P6 ;  /* 0x0000000405097c10 */ /* 0x000fe20009fec409 */
[----:B------:R-:W-:Y:S01]  /*1ea20*/  FMUL R3, R24, R2 ;  /* 0x0000000218037220 */ /* 0x000fe20000400000 */
[----:B------:R-:W-:-:S02]  /*1ea30*/  ISETP.GT.AND P3, PT, R0, 0x1, P1 ;  /* 0x000000010000780c */ /* 0x000fc40000f64270 */
[----:B------:R-:W-:Y:S01]  /*1ea40*/  F2FP.TF32.F32.PACK_B R23, R23 ;  /* 0x00000017ff17723e */ /* 0x000fe200024050ff */
[----:B------:R-:W-:Y:S01]  /*1ea50*/  FMUL R25, R25, R2 ;  /* 0x0000000219197220 */ /* 0x000fe20000400000 */
[----:B-1----:R-:W-:Y:S02]  /*1ea60*/  IADD3 R4, P6, R4, UR12, RZ ;  /* 0x0000000c04047c10 */ /* 0x002fe4000ffde0ff */
[----:B------:R-:W-:Y:S02]  /*1ea70*/  F2FP.TF32.F32.PACK_B R13, R13 ;  /* 0x0000000dff0d723e */ /* 0x000fe400024050ff */
[----:B------:R-:W-:Y:S01]  /*1ea80*/  ISETP.GT.AND P0, PT, R158, 0x88, PT ;  /* 0x000000889e00780c */ /* 0x000fe20003f04270 */
[----:B------:R-:W-:Y:S01]  /*1ea90*/  @P4 STG.E desc[UR44][R6.64+0x3e0], R23 ;  /* 0x0003e01706004986 */ /* 0x000fe2000c10192c */
[----:B------:R-:W-:Y:S02]  /*1eaa0*/  IADD3.X R5, R5, UR11, RZ, P6, !PT ;  /* 0x0000000b05057c10 */ /* 0x000fe4000b7fe4ff */
[----:B------:R-:W-:Y:S01]  /*1eab0*/  F2FP.TF32.F32.PACK_B R3, R3 ;  /* 0x00000003ff03723e */ /* 0x000fe200024050ff */
[----:B------:R-:W-:Y:S01]  /*1eac0*/  @P2 STG.E desc[UR44][R6.64+0x3e4], R13 ;  /* 0x0003e40d06002986 */ /* 0x000fe2000c10192c */
[----:B------:R-:W-:-:S02]  /*1ead0*/  F2FP.TF32.F32.PACK_B R25, R25 ;  /* 0x00000019ff19723e */ /* 0x000fc400024050ff */
[----:B------:R-:W-:Y:S01]  /*1eae0*/  ISETP.GT.AND P2, PT, R0, RZ, P0 ;  /* 0x000000ff0000720c */ /* 0x000fe20000744270 */
[----:B------:R0:W-:Y:S01]  /*1eaf0*/  @P5 STG.E desc[UR44][R4.64], R3 ;  /* 0x0000000304005986 */ /* 0x0001e2000c10192c */
[-C--:B------:R-:W-:Y:S01]  /*1eb00*/  FMUL R15, R26, R2.reuse ;  /* 0x000000021a0f7220 */ /* 0x080fe20000400000 */
[----:B------:R-:W-:Y:S02]  /*1eb10*/  ISETP.GT.AND P4, PT, R0, 0x1, P0 ;  /* 0x000000010000780c */ /* 0x000fe40000784270 */
[----:B--2---:R-:W-:Y:S01]  /*1eb20*/  IADD3 R10, P5, R4, UR5, RZ ;  /* 0x00000005040a7c10 */ /* 0x004fe2000ffbe0ff */
[----:B------:R-:W-:Y:S01]  /*1eb30*/  @P3 STG.E desc[UR44][R4.64+0x4], R25 ;  /* 0x0000041904003986 */ /* 0x000fe2000c10192c */
[----:B------:R-:W-:Y:S01]  /*1eb40*/  ISETP.GT.AND P3, PT, R0, 0x8, P1 ;  /* 0x000000080000780c */ /* 0x000fe20000f64270 */
[-C--:B------:R-:W-:Y:S01]  /*1eb50*/  FMUL R27, R27, R2.reuse ;  /* 0x000000021b1b7220 */ /* 0x080fe20000400000 */
[----:B------:R-:W-:Y:S02]  /*1eb60*/  F2FP.TF32.F32.PACK_B R15, R15 ;  /* 0x0000000fff0f723e */ /* 0x000fe400024050ff */
[----:B------:R-:W-:Y:S01]  /*1eb70*/  IADD3.X R11, R5, UR4, RZ, P5, !PT ;  /* 0x00000004050b7c10 */ /* 0x000fe2000affe4ff */
[----:B0-----:R-:W-:Y:S01]  /*1eb80*/  FMUL R3, R28, R2 ;  /* 0x000000021c037220 */ /* 0x001fe20000400000 */
[----:B------:R-:W-:-:S02]  /*1eb90*/  F2FP.TF32.F32.PACK_B R27, R27 ;  /* 0x0000001bff1b723e */ /* 0x000fc400024050ff */
[C---:B------:R-:W-:Y:S01]  /*1eba0*/  ISETP.GT.AND P5, PT, R0.reuse, 0x9, P1 ;  /* 0x000000090000780c */ /* 0x040fe20000fa4270 */
[----:B------:R-:W-:Y:S01]  /*1ebb0*/  @P2 STG.E desc[UR44][R10.64], R15 ;  /* 0x0000000f0a002986 */ /* 0x000fe2000c10192c */
[----:B------:R-:W-:Y:S02]  /*1ebc0*/  F2FP.TF32.F32.PACK_B R3, R3 ;  /* 0x00000003ff03723e */ /* 0x000fe400024050ff */
[----:B------:R-:W-:Y:S01]  /*1ebd0*/  ISETP.GT.AND P2, PT, R0, 0x8, P0 ;  /* 0x000000080000780c */ /* 0x000fe20000744270 */
[-C--:B------:R-:W-:Y:S01]  /*1ebe0*/  FMUL R29, R29, R2.reuse ;  /* 0x000000021d1d7220 */ /* 0x080fe20000400000 */
[----:B------:R0:W-:Y:S01]  /*1ebf0*/  @P4 STG.E desc[UR44][R10.64+0x4], R27 ;  /* 0x0000041b0a004986 */ /* 0x0001e2000c10192c */
[----:B------:R-:W-:Y:S01]  /*1ec00*/  FMUL R13, R30, R2 ;  /* 0x000000021e0d7220 */ /* 0x000fe20000400000 */
[----:B------:R-:W-:Y:S02]  /*1ec10*/  IADD3 R6, P4, R4, UR5, RZ ;  /* 0x0000000504067c10 */ /* 0x000fe4000ff9e0ff */
[----:B------:R1:W-:Y:S01]  /*1ec20*/  @P3 STG.E desc[UR44][R4.64+0x20], R3 ;  /* 0x0000200304003986 */ /* 0x0003e2000c10192c */
[----:B------:R-:W-:-:S02]  /*1ec30*/  ISETP.GT.AND P3, PT, R0, 0x9, P0 ;  /* 0x000000090000780c */ /* 0x000fc40000764270 */
[----:B------:R-:W-:Y:S01]  /*1ec40*/  F2FP.TF32.F32.PACK_B R29, R29 ;  /* 0x0000001dff1d723e */ /* 0x000fe200024050ff */
[----:B------:R-:W-:Y:S01]  /*1ec50*/  FMUL R31, R31, R2 ;  /* 0x000000021f1f7220 */ /* 0x000fe20000400000 */
[----:B------:R-:W-:Y:S02]  /*1ec60*/  F2FP.TF32.F32.PACK_B R13, R13 ;  /* 0x0000000dff0d723e */ /* 0x000fe400024050ff */
[----:B------:R-:W-:Y:S01]  /*1ec70*/  IADD3.X R7, R5, UR4, RZ, P4, !PT ;  /* 0x0000000405077c10 */ /* 0x000fe2000a7fe4ff */
[----:B------:R-:W-:Y:S01]  /*1ec80*/  @P5 STG.E desc[UR44][R4.64+0x24], R29 ;  /* 0x0000241d04005986 */ /* 0x000fe2000c10192c */
[----:B------:R-:W-:-:S03]  /*1ec90*/  F2FP.TF32.F32.PACK_B R31, R31 ;  /* 0x0000001fff1f723e */ /* 0x000fc600024050ff */
[----:B------:R2:W-:Y:S01]  /*1eca0*/  @P2 STG.E desc[UR44][R6.64+0x20], R13 ;  /* 0x0000200d06002986 */ /* 0x0005e2000c10192c */
[C---:B------:R-:W-:Y:S02]  /*1ecb0*/  ISETP.GT.AND P2, PT, R0.reuse, 0x10, P0 ;  /* 0x000000100000780c */ /* 0x040fe40000744270 */
[C---:B------:R-:W-:Y:S01]  /*1ecc0*/  ISETP.GT.AND P4, PT, R0.reuse, 0x10, P1 ;  /* 0x000000100000780c */ /* 0x040fe20000f84270 */
[----:B------:R-:W-:Y:S01]  /*1ecd0*/  @P3 STG.E desc[UR44][R8.64+0x24], R31 ;  /* 0x0000241f08003986 */ /* 0x000fe2000c10192c */
[----:B------:R-:W-:Y:S01]  /*1ece0*/  ISETP.GT.AND P5, PT, R0, 0x11, P1 ;  /* 0x000000110000780c */ /* 0x000fe20000fa4270 */
[-C--:B0-----:R-:W-:Y:S01]  /*1ecf0*/  FMUL R11, R32, R2.reuse ;  /* 0x00000002200b7220 */ /* 0x081fe20000400000 */
[----:B------:R-:W-:Y:S01]  /*1ed00*/  ISETP.GT.AND P3, PT, R0, 0x11, P0 ;  /* 0x000000110000780c */ /* 0x000fe20000764270 */
[-C--:B------:R-:W-:Y:S01]  /*1ed10*/  FMUL R33, R33, R2.reuse ;  /* 0x0000000221217220 */ /* 0x080fe20000400000 */
[----:B-1----:R-:W-:Y:S02]  /*1ed20*/  FMUL R3, R34, R2 ;  /* 0x0000000222037220 */ /* 0x002fe40000400000 */
[----:B------:R-:W-:-:S02]  /*1ed30*/  F2FP.TF32.F32.PACK_B R11, R11 ;  /* 0x0000000bff0b723e */ /* 0x000fc400024050ff */
[----:B------:R-:W-:Y:S01]  /*1ed40*/  F2FP.TF32.F32.PACK_B R33, R33 ;  /* 0x00000021ff21723e */ /* 0x000fe200024050ff */
[----:B--2---:R-:W-:Y:S01]  /*1ed50*/  @P2 IMAD.MOV.U32 R6, RZ, RZ, R8 ;  /* 0x000000ffff062224 */ /* 0x004fe200078e0008 */
[----:B------:R-:W-:Y:S01]  /*1ed60*/  F2FP.TF32.F32.PACK_B R3, R3 ;  /* 0x00000003ff03723e */ /* 0x000fe200024050ff */
[----:B------:R-:W-:Y:S02]  /*1ed70*/  @P2 IMAD.MOV.U32 R7, RZ, RZ, R9 ;  /* 0x000000ffff072224 */ /* 0x000fe400078e0009 */
[----:B------:R-:W-:Y:S01]  /*1ed80*/  FMUL R35, R35, R2 ;  /* 0x0000000223237220 */ /* 0x000fe20000400000 */
[----:B------:R-:W-:Y:S04]  /*1ed90*/  @P4 STG.E desc[UR44][R4.64+0x40], R11 ;  /* 0x0000400b04004986 */ /* 0x000fe8000c10192c */
[----:B------:R-:W-:Y:S01]  /*1eda0*/  @P5 STG.E desc[UR44][R4.64+0x44], R33 ;  /* 0x0000442104005986 */ /* 0x000fe2000c10192c */
[----:B------:R-:W-:-:S03]  /*1edb0*/  F2FP.TF32.F32.PACK_B R35, R35 ;  /* 0x00000023ff23723e */ /* 0x000fc600024050ff */
[----:B------:R0:W-:Y:S01]  /*1edc0*/  @P2 STG.E desc[UR44][R6.64+0x40], R3 ;  /* 0x0000400306002986 */ /* 0x0001e2000c10192c */
[C---:B------:R-:W-:Y:S02]  /*1edd0*/  ISETP.GT.AND P2, PT, R0.reuse, 0x18, P0 ;  /* 0x000000180000780c */ /* 0x040fe40000744270 */
[C---:B------:R-:W-:Y:S02]  /*1ede0*/  ISETP.GT.AND P4, PT, R0.reuse, 0x18, P1 ;  /* 0x000000180000780c */ /* 0x040fe40000f84270 */
[----:B------:R-:W-:Y:S01]  /*1edf0*/  ISETP.GT.AND P5, PT, R0, 0x19, P1 ;  /* 0x000000190000780c */ /* 0x000fe20000fa4270 */
[----:B0-----:R-:W-:Y:S01]  /*1ee00*/  @P3 IMAD.MOV.U32 R6, RZ, RZ, R8 ;  /* 0x000000ffff063224 */ /* 0x001fe200078e0008 */
[----:B------:R-:W-:Y:S01]  /*1ee10*/  @P3 MOV R7, R9 ;  /* 0x0000000900073202 */ /* 0x000fe20000000f00 */
[-C--:B------:R-:W-:Y:S01]  /*1ee20*/  FMUL R13, R36, R2.reuse ;  /* 0x00000002240d7220 */ /* 0x080fe20000400000 */
[----:B------:R-:W-:-:S03]  /*1ee30*/  FMUL R37, R37, R2 ;  /* 0x0000000225257220 */ /* 0x000fc60000400000 */
[----:B------:R0:W-:Y:S01]  /*1ee40*/  @P3 STG.E desc[UR44][R6.64+0x44], R35 ;  /* 0x0000442306003986 */ /* 0x0001e2000c10192c */
[----:B------:R-:W-:Y:S01]  /*1ee50*/  ISETP.GT.AND P3, PT, R0, 0x19, P0 ;  /* 0x000000190000780c */ /* 0x000fe20000764270 */
[-C--:B------:R-:W-:Y:S01]  /*1ee60*/  FMUL R11, R38, R2.reuse ;  /* 0x00000002260b7220 */ /* 0x080fe20000400000 */
[----:B------:R-:W-:Y:S02]  /*1ee70*/  F2FP.TF32.F32.PACK_B R13, R13 ;  /* 0x0000000dff0d723e */ /* 0x000fe400024050ff */
[----:B------:R-:W-:Y:S01]  /*1ee80*/  F2FP.TF32.F32.PACK_B R37, R37 ;  /* 0x00000025ff25723e */ /* 0x000fe200024050ff */
[----:B------:R-:W-:Y:S01]  /*1ee90*/  FMUL R39, R39, R2 ;  /* 0x0000000227277220 */ /* 0x000fe20000400000 */
[----:B------:R-:W-:Y:S01]  /*1eea0*/  F2FP.TF32.F32.PACK_B R11, R11 ;  /* 0x0000000bff0b723e */ /* 0x000fe200024050ff */
[----:B------:R-:W-:Y:S01]  /*1eeb0*/  @P4 STG.E desc[UR44][R4.64+0x60], R13 ;  /* 0x0000600d04004986 */ /* 0x000fe2000c10192c */
[----:B0-----:R-:W-:Y:S02]  /*1eec0*/  @P2 IMAD.MOV.U32 R6, RZ, RZ, R8 ;  /* 0x000000ffff062224 */ /* 0x001fe400078e0008 */
[----:B------:R-:W-:Y:S01]  /*1eed0*/  @P2 IMAD.MOV.U32 R7, RZ, RZ, R9 ;  /* 0x000000ffff072224 */ /* 0x000fe200078e0009 */
        /* <DEDUP_REMOVED lines=406> */
[-C--:B------:R-:W-:Y:S01]  /*20840*/  FMUL R13, R120, R2.reuse ;  /* 0x00000002780d7220 */ /* 0x080fe20000400000 */
[----:B0-----:R-:W-:Y:S01]  /*20850*/  @P3 IMAD.MOV.U32 R6, RZ, RZ, R8 ;  /* 0x000000ffff063224 */ /* 0x001fe200078e0008 */
[----:B------:R-:W-:Y:S01]  /*20860*/  @P3 MOV R7, R9 ;  /* 0x0000000900073202 */ /* 0x000fe20000000f00 */
[-C--:B------:R-:W-:Y:S01]  /*20870*/  FMUL R121, R121, R2.reuse ;  /* 0x0000000279797220 */ /* 0x080fe20000400000 */
[----:B------:R-:W-:-:S03]  /*20880*/  FMUL R11, R122, R2 ;  /* 0x000000027a0b7220 */ /* 0x000fc60000400000 */
[----:B------:R0:W-:Y:S01]  /*20890*/  @P3 STG.E desc[UR44][R6.64+0x2e4], R119 ;  /* 0x0002e47706003986 */ /* 0x0001e2000c10192c */
[C---:B------:R-:W-:Y:S02]  /*208a0*/  ISETP.GT.AND P3, PT, R0.reuse, 0xc1, P0 ;  /* 0x000000c10000780c */ /* 0x040fe40000764270 */
[----:B------:R-:W-:Y:S02]  /*208b0*/  F2FP.TF32.F32.PACK_B R13, R13 ;  /* 0x0000000dff0d723e */ /* 0x000fe400024050ff */
[----:B------:R-:W-:Y:S01]  /*208c0*/  F2FP.TF32.F32.PACK_B R121, R121 ;  /* 0x00000079ff79723e */ /* 0x000fe200024050ff */
[-C--:B------:R-:W-:Y:S01]  /*208d0*/  FMUL R123, R123, R2.reuse ;  /* 0x000000027b7b7220 */ /* 0x080fe20000400000 */
[----:B------:R-:W-:Y:S01]  /*208e0*/  F2FP.TF32.F32.PACK_B R11, R11 ;  /* 0x0000000bff0b723e */ /* 0x000fe200024050ff */
[----:B------:R-:W-:Y:S01]  /*208f0*/  @P4 STG.E desc[UR44][R4.64+0x300], R13 ;  /* 0x0003000d04004986 */ /* 0x000fe2000c10192c */
[----:B0-----:R-:W-:Y:S02]  /*20900*/  @P2 IMAD.MOV.U32 R6, RZ, RZ, R8 ;  /* 0x000000ffff062224 */ /* 0x001fe400078e0008 */
[----:B------:R-:W-:Y:S01]  /*20910*/  @P2 IMAD.MOV.U32 R7, RZ, RZ, R9 ;  /* 0x000000ffff072224 */ /* 0x000fe200078e0009 */
[----:B------:R-:W-:Y:S01]  /*20920*/  @P5 STG.E desc[UR44][R4.64+0x304], R121 ;  /* 0x0003047904005986 */ /* 0x000fe2000c10192c */
[----:B------:R-:W-:Y:S01]  /*20930*/  ISETP.GT.AND P4, PT, R0, 0xc8, P1 ;  /* 0x000000c80000780c */ /* 0x000fe20000f84270 */
[----:B------:R-:W-:Y:S01]  /*20940*/  FMUL R3, R124, R2 ;  /* 0x000000027c037220 */ /* 0x000fe20000400000 */
[----:B------:R-:W-:Y:S01]  /*20950*/  F2FP.TF32.F32.PACK_B R123, R123 ;  /* 0x0000007bff7b723e */ /* 0x000fe200024050ff */
[----:B------:R0:W-:Y:S01]  /*20960*/  @P2 STG.E desc[UR44][R6.64+0x300], R11 ;  /* 0x0003000b06002986 */ /* 0x0001e2000c10192c */
[----:B------:R-:W-:-:S02]  /*20970*/  ISETP.GT.AND P2, PT, R0, 0xc8, P0 ;  /* 0x000000c80000780c */ /* 0x000fc40000744270 */
[----:B------:R-:W-:Y:S01]  /*20980*/  ISETP.GT.AND P5, PT, R0, 0xc9, P1 ;  /* 0x000000c90000780c */ /* 0x000fe20000fa4270 */
[-C--:B------:R-:W-:Y:S01]  /*20990*/  FMUL R125, R125, R2.reuse ;  /* 0x000000027d7d7220 */ /* 0x080fe20000400000 */
[----:B------:R-:W-:Y:S01]  /*209a0*/  F2FP.TF32.F32.PACK_B R3, R3 ;  /* 0x00000003ff03723e */ /* 0x000fe200024050ff */
[----:B0-----:R-:W-:Y:S01]  /*209b0*/  @P3 IMAD.MOV.U32 R6, RZ, RZ, R8 ;  /* 0x000000ffff063224 */ /* 0x001fe200078e0008 */
[----:B------:R-:W-:Y:S01]  /*209c0*/  @P3 MOV R7, R9 ;  /* 0x0000000900073202 */ /* 0x000fe20000000f00 */
[----:B------:R-:W-:-:S04]  /*209d0*/  FMUL R13, R126, R2 ;  /* 0x000000027e0d7220 */ /* 0x000fc80000400000 */
[----:B------:R0:W-:Y:S01]  /*209e0*/  @P3 STG.E desc[UR44][R6.64+0x304], R123 ;  /* 0x0003047b06003986 */ /* 0x0001e2000c10192c */
[C---:B------:R-:W-:Y:S02]  /*209f0*/  ISETP.GT.AND P3, PT, R0.reuse, 0xc9, P0 ;  /* 0x000000c90000780c */ /* 0x040fe40000764270 */
[----:B------:R-:W-:Y:S01]  /*20a00*/  F2FP.TF32.F32.PACK_B R125, R125 ;  /* 0x0000007dff7d723e */ /* 0x000fe200024050ff */
[----:B------:R-:W-:Y:S01]  /*20a10*/  @P4 STG.E desc[UR44][R4.64+0x320], R3 ;  /* 0x0003200304004986 */ /* 0x000fe2000c10192c */
[----:B------:R-:W-:Y:S01]  /*20a20*/  ISETP.GT.AND P4, PT, R0, 0xd0, P1 ;  /* 0x000000d00000780c */ /* 0x000fe20000f84270 */
[-C--:B------:R-:W-:Y:S01]  /*20a30*/  FMUL R127, R127, R2.reuse ;  /* 0x000000027f7f7220 */ /* 0x080fe20000400000 */
[----:B------:R-:W-:Y:S01]  /*20a40*/  F2FP.TF32.F32.PACK_B R13, R13 ;  /* 0x0000000dff0d723e */ /* 0x000fe200024050ff */
[----:B------:R-:W-:Y:S01]  /*20a50*/  FMUL R11, R128, R2 ;  /* 0x00000002800b7220 */ /* 0x000fe20000400000 */
[----:B0-----:R-:W-:Y:S02]  /*20a60*/  @P2 IMAD.MOV.U32 R6, RZ, RZ, R8 ;  /* 0x000000ffff062224 */ /* 0x001fe400078e0008 */
[----:B------:R-:W-:Y:S01]  /*20a70*/  @P2 IMAD.MOV.U32 R7, RZ, RZ, R9 ;  /* 0x000000ffff072224 */ /* 0x000fe200078e0009 */
[----:B------:R-:W-:Y:S01]  /*20a80*/  @P5 STG.E desc[UR44][R4.64+0x324], R125 ;  /* 0x0003247d04005986 */ /* 0x000fe2000c10192c */
[----:B------:R-:W-:-:S02]  /*20a90*/  ISETP.GT.AND P5, PT, R0, 0xd1, P1 ;  /* 0x000000d10000780c */ /* 0x000fc40000fa4270 */
[----:B------:R-:W-:Y:S01]  /*20aa0*/  F2FP.TF32.F32.PACK_B R127, R127 ;  /* 0x0000007fff7f723e */ /* 0x000fe200024050ff */
[----:B------:R0:W-:Y:S01]  /*20ab0*/  @P2 STG.E desc[UR44][R6.64+0x320], R13 ;  /* 0x0003200d06002986 */ /* 0x0001e2000c10192c */
[----:B------:R-:W-:Y:S02]  /*20ac0*/  F2FP.TF32.F32.PACK_B R11, R11 ;  /* 0x0000000bff0b723e */ /* 0x000fe400024050ff */
[----:B------:R-:W-:Y:S01]  /*20ad0*/  ISETP.GT.AND P2, PT, R0, 0xd0, P0 ;  /* 0x000000d00000780c */ /* 0x000fe20000744270 */
[-C--:B------:R-:W-:Y:S01]  /*20ae0*/  FMUL R129, R129, R2.reuse ;  /* 0x0000000281817220 */ /* 0x080fe20000400000 */
[----:B0-----:R-:W-:Y:S01]  /*20af0*/  @P3 IMAD.MOV.U32 R6, RZ, RZ, R8 ;  /* 0x000000ffff063224 */ /* 0x001fe200078e0008 */
[----:B------:R-:W-:Y:S01]  /*20b00*/  @P3 MOV R7, R9 ;  /* 0x0000000900073202 */ /* 0x000fe20000000f00 */
[----:B------:R-:W-:Y:S02]  /*20b10*/  FMUL R3, R130, R2 ;  /* 0x0000000282037220 */ /* 0x000fe40000400000 */
[----:B------:R-:W-:-:S02]  /*20b20*/  F2FP.TF32.F32.PACK_B R129, R129 ;  /* 0x00000081ff81723e */ /* 0x000fc400024050ff */
[----:B------:R0:W-:Y:S04]  /*20b30*/  @P3 STG.E desc[UR44][R6.64+0x324], R127 ;  /* 0x0003247f06003986 */ /* 0x0001e8000c10192c */
[----:B------:R1:W-:Y:S01]  /*20b40*/  @P4 STG.E desc[UR44][R4.64+0x340], R11 ;  /* 0x0003400b04004986 */ /* 0x0003e2000c10192c */
[C---:B------:R-:W-:Y:S02]  /*20b50*/  ISETP.GT.AND P4, PT, R0.reuse, 0xd1, P0 ;  /* 0x000000d10000780c */ /* 0x040fe40000784270 */
[C---:B------:R-:W-:Y:S01]  /*20b60*/  ISETP.GT.AND P3, PT, R0.reuse, 0xd8, P0 ;  /* 0x000000d80000780c */ /* 0x040fe20000764270 */
[----:B------:R-:W-:Y:S01]  /*20b70*/  @P5 STG.E desc[UR44][R4.64+0x344], R129 ;  /* 0x0003448104005986 */ /* 0x000fe2000c10192c */
[----:B------:R-:W-:Y:S01]  /*20b80*/  ISETP.GT.AND P5, PT, R0, 0xd8, P1 ;  /* 0x000000d80000780c */ /* 0x000fe20000fa4270 */
[----:B------:R-:W-:Y:S01]  /*20b90*/  FMUL R131, R131, R2 ;  /* 0x0000000283837220 */ /* 0x000fe20000400000 */
[----:B------:R-:W-:Y:S01]  /*20ba0*/  F2FP.TF32.F32.PACK_B R3, R3 ;  /* 0x00000003ff03723e */ /* 0x000fe200024050ff */
[----:B0-----:R-:W-:-:S02]  /*20bb0*/  @P2 IMAD.MOV.U32 R6, RZ, RZ, R8 ;  /* 0x000000ffff062224 */ /* 0x001fc400078e0008 */
[----:B------:R-:W-:Y:S02]  /*20bc0*/  @P2 IMAD.MOV.U32 R7, RZ, RZ, R9 ;  /* 0x000000ffff072224 */ /* 0x000fe400078e0009 */
[-C--:B------:R-:W-:Y:S01]  /*20bd0*/  FMUL R13, R132, R2.reuse ;  /* 0x00000002840d7220 */ /* 0x080fe20000400000 */
[----:B------:R-:W-:Y:S01]  /*20be0*/  ISETP.GT.AND P6, PT, R0, 0xd9, P1 ;  /* 0x000000d90000780c */ /* 0x000fe20000fc4270 */
[-C--:B------:R-:W-:Y:S01]  /*20bf0*/  FMUL R133, R133, R2.reuse ;  /* 0x0000000285857220 */ /* 0x080fe20000400000 */
[----:B------:R-:W-:Y:S01]  /*20c00*/  F2FP.TF32.F32.PACK_B R131, R131 ;  /* 0x00000083ff83723e */ /* 0x000fe200024050ff */
[----:B------:R0:W-:Y:S01]  /*20c10*/  @P2 STG.E desc[UR44][R6.64+0x340], R3 ;  /* 0x0003400306002986 */ /* 0x0001e2000c10192c */
[----:B-1----:R-:W-:Y:S01]  /*20c20*/  FMUL R11, R134, R2 ;  /* 0x00000002860b7220 */ /* 0x002fe20000400000 */
[----:B------:R-:W-:Y:S02]  /*20c30*/  F2FP.TF32.F32.PACK_B R13, R13 ;  /* 0x0000000dff0d723e */ /* 0x000fe400024050ff */
[----:B------:R-:W-:-:S02]  /*20c40*/  ISETP.GT.AND P2, PT, R0, 0xd9, P0 ;  /* 0x000000d90000780c */ /* 0x000fc40000744270 */
[----:B------:R-:W-:Y:S01]  /*20c50*/  F2FP.TF32.F32.PACK_B R133, R133 ;  /* 0x00000085ff85723e */ /* 0x000fe200024050ff */
[----:B0-----:R-:W-:Y:S01]  /*20c60*/  @P4 IMAD.MOV.U32 R6, RZ, RZ, R8 ;  /* 0x000000ffff064224 */ /* 0x001fe200078e0008 */
[----:B------:R-:W-:Y:S02]  /*20c70*/  @P4 MOV R7, R9 ;  /* 0x0000000900074202 */ /* 0x000fe40000000f00 */
[----:B------:R-:W-:-:S03]  /*20c80*/  F2FP.TF32.F32.PACK_B R11, R11 ;  /* 0x0000000bff0b723e */ /* 0x000fc600024050ff */
[----:B------:R0:W-:Y:S01]  /*20c90*/  @P4 STG.E desc[UR44][R6.64+0x344], R131 ;  /* 0x0003448306004986 */ /* 0x0001e2000c10192c */
[----:B------:R-:W-:-:S03]  /*20ca0*/  FMUL R135, R135, R2 ;  /* 0x0000000287877220 */ /* 0x000fc60000400000 */
[----:B------:R1:W-:Y:S01]  /*20cb0*/  @P5 STG.E desc[UR44][R4.64+0x360], R13 ;  /* 0x0003600d04005986 */ /* 0x0003e2000c10192c */
[----:B------:R-:W-:-:S03]  /*20cc0*/  ISETP.GT.AND P5, PT, R0, 0xe0, P0 ;  /* 0x000000e00000780c */ /* 0x000fc600007a4270 */
[----:B------:R-:W-:Y:S01]  /*20cd0*/  @P6 STG.E desc[UR44][R4.64+0x364], R133 ;  /* 0x0003648504006986 */ /* 0x000fe2000c10192c */
[----:B0-----:R-:W-:Y:S02]  /*20ce0*/  @P3 IMAD.MOV.U32 R6, RZ, RZ, R8 ;  /* 0x000000ffff063224 */ /* 0x001fe400078e0008 */
[----:B------:R-:W-:Y:S01]  /*20cf0*/  @P3 IMAD.MOV.U32 R7, RZ, RZ, R9 ;  /* 0x000000ffff073224 */ /* 0x000fe200078e0009 */
[----:B------:R-:W-:-:S04]  /*20d00*/  ISETP.GT.AND P4, PT, R0, 0xe1, P1 ;  /* 0x000000e10000780c */ /* 0x000fc80000f84270 */
[----:B------:R0:W-:Y:S01]  /*20d10*/  @P3 STG.E desc[UR44][R6.64+0x360], R11 ;  /* 0x0003600b06003986 */ /* 0x0001e2000c10192c */
[----:B------:R-:W-:Y:S01]  /*20d20*/  ISETP.GT.AND P3, PT, R0, 0xe0, P1 ;  /* 0x000000e00000780c */ /* 0x000fe20000f64270 */
[-C--:B------:R-:W-:Y:S01]  /*20d30*/  FMUL R3, R136, R2.reuse ;  /* 0x0000000288037220 */ /* 0x080fe20000400000 */
[----:B------:R-:W-:Y:S01]  /*20d40*/  ISETP.GT.AND P6, PT, R0, 0xe1, P0 ;  /* 0x000000e10000780c */ /* 0x000fe200007c4270 */
[-C--:B------:R-:W-:Y:S01]  /*20d50*/  FMUL R137, R137, R2.reuse ;  /* 0x0000000289897220 */ /* 0x080fe20000400000 */
[----:B------:R-:W-:Y:S01]  /*20d60*/  F2FP.TF32.F32.PACK_B R135, R135 ;  /* 0x00000087ff87723e */ /* 0x000fe200024050ff */
[-C--:B-1----:R-:W-:Y:S01]  /*20d70*/  FMUL R13, R138, R2.reuse ;  /* 0x000000028a0d7220 */ /* 0x082fe20000400000 */
[----:B------:R-:W-:Y:S01]  /*20d80*/  F2FP.TF32.F32.PACK_B R3, R3 ;  /* 0x00000003ff03723e */ /* 0x000fe200024050ff */
[----:B0-----:R-:W-:Y:S01]  /*20d90*/  @P2 IMAD.MOV.U32 R6, RZ, RZ, R8 ;  /* 0x000000ffff062224 */ /* 0x001fe200078e0008 */
[----:B------:R-:W-:Y:S02]  /*20da0*/  @P2 MOV R7, R9 ;  /* 0x0000000900072202 */ /* 0x000fe40000000f00 */
[----:B------:R-:W-:Y:S01]  /*20db0*/  F2FP.TF32.F32.PACK_B R137, R137 ;  /* 0x00000089ff89723e */ /* 0x000fe200024050ff */
[----:B------:R-:W-:Y:S01]  /*20dc0*/  FMUL R139, R139, R2 ;  /* 0x000000028b8b7220 */ /* 0x000fe20000400000 */
[----:B------:R-:W-:Y:S01]  /*20dd0*/  F2FP.TF32.F32.PACK_B R13, R13 ;  /* 0x0000000dff0d723e */ /* 0x000fe200024050ff */
[----:B------:R0:W-:Y:S04]  /*20de0*/  @P2 STG.E desc[UR44][R6.64+0x364], R135 ;  /* 0x0003648706002986 */ /* 0x0001e8000c10192c */
[----:B------:R-:W-:Y:S01]  /*20df0*/  @P3 STG.E desc[UR44][R4.64+0x380], R3 ;  /* 0x0003800304003986 */ /* 0x000fe2000c10192c */
[----:B------:R-:W-:-:S03]  /*20e00*/  F2FP.TF32.F32.PACK_B R139, R139 ;  /* 0x0000008bff8b723e */ /* 0x000fc600024050ff */
[----:B------:R-:W-:Y:S01]  /*20e10*/  @P4 STG.E desc[UR44][R4.64+0x384], R137 ;  /* 0x0003848904004986 */ /* 0x000fe2000c10192c */
[----:B0-----:R-:W-:Y:S02]  /*20e20*/  @P5 IMAD.MOV.U32 R6, RZ, RZ, R8 ;  /* 0x000000ffff065224 */ /* 0x001fe400078e0008 */
[----:B------:R-:W-:-:S05]  /*20e30*/  @P5 IMAD.MOV.U32 R7, RZ, RZ, R9 ;  /* 0x000000ffff075224 */ /* 0x000fca00078e0009 */
[----:B------:R0:W-:Y:S01]  /*20e40*/  @P5 STG.E desc[UR44][R6.64+0x380], R13 ;  /* 0x0003800d06005986 */ /* 0x0001e2000c10192c */
[C---:B------:R-:W-:Y:S02]  /*20e50*/  ISETP.GT.AND P5, PT, R0.reuse, 0xe8, P0 ;  /* 0x000000e80000780c */ /* 0x040fe400007a4270 */
[----:B------:R-:W-:Y:S01]  /*20e60*/  ISETP.GT.AND P2, PT, R0, 0xe8, P1 ;  /* 0x000000e80000780c */ /* 0x000fe20000f44270 */
[----:B0-----:R-:W-:Y:S01]  /*20e70*/  @P6 IMAD.MOV.U32 R6, RZ, RZ, R8 ;  /* 0x000000ffff066224 */ /* 0x001fe200078e0008 */
[----:B------:R-:W-:Y:S01]  /*20e80*/  @P6 MOV R7, R9 ;  /* 0x0000000900076202 */ /* 0x000fe20000000f00 */
[----:B------:R-:W-:Y:S01]  /*20e90*/  FMUL R11, R140, R2 ;  /* 0x000000028c0b7220 */ /* 0x000fe20000400000 */
[----:B------:R-:W-:-:S03]  /*20ea0*/  ISETP.GT.AND P3, PT, R0, 0xe9, P0 ;  /* 0x000000e90000780c */ /* 0x000fc60000764270 */
[----:B------:R0:W-:Y:S01]  /*20eb0*/  @P6 STG.E desc[UR44][R6.64+0x384], R139 ;  /* 0x0003848b06006986 */ /* 0x0001e2000c10192c */
[----:B------:R-:W-:Y:S01]  /*20ec0*/  ISETP.GT.AND P6, PT, R0, 0xe9, P1 ;  /* 0x000000e90000780c */ /* 0x000fe20000fc4270 */
[-C--:B------:R-:W-:Y:S01]  /*20ed0*/  FMUL R141, R141, R2.reuse ;  /* 0x000000028d8d7220 */ /* 0x080fe20000400000 */
[-C--:B------:R-:W-:Y:S01]  /*20ee0*/  FMUL R15, R142, R2.reuse ;  /* 0x000000028e0f7220 */ /* 0x080fe20000400000 */
[----:B------:R-:W-:Y:S02]  /*20ef0*/  F2FP.TF32.F32.PACK_B R11, R11 ;  /* 0x0000000bff0b723e */ /* 0x000fe400024050ff */
[----:B------:R-:W-:Y:S02]  /*20f00*/  ISETP.GT.AND P4, PT, R0, 0xf0, P1 ;  /* 0x000000f00000780c */ /* 0x000fe40000f84270 */
[----:B------:R-:W-:Y:S01]  /*20f10*/  F2FP.TF32.F32.PACK_B R141, R141 ;  /* 0x0000008dff8d723e */ /* 0x000fe200024050ff */
[----:B------:R-:W-:Y:S01]  /*20f20*/  FMUL R143, R143, R2 ;  /* 0x000000028f8f7220 */ /* 0x000fe20000400000 */
[----:B------:R-:W-:Y:S01]  /*20f30*/  F2FP.TF32.F32.PACK_B R15, R15 ;  /* 0x0000000fff0f723e */ /* 0x000fe200024050ff */
[----:B0-----:R-:W-:-:S02]  /*20f40*/  @P5 IMAD.MOV.U32 R6, RZ, RZ, R8 ;  /* 0x000000ffff065224 */ /* 0x001fc400078e0008 */
[----:B------:R-:W-:Y:S02]  /*20f50*/  @P5 IMAD.MOV.U32 R7, RZ, RZ, R9 ;  /* 0x000000ffff075224 */ /* 0x000fe400078e0009 */
[----:B------:R-:W-:Y:S01]  /*20f60*/  FMUL R3, R144, R2 ;  /* 0x0000000290037220 */ /* 0x000fe20000400000 */
[----:B------:R-:W-:Y:S01]  /*20f70*/  @P2 STG.E desc[UR44][R4.64+0x3a0], R11 ;  /* 0x0003a00b04002986 */ /* 0x000fe2000c10192c */
[----:B------:R-:W-:-:S03]  /*20f80*/  F2FP.TF32.F32.PACK_B R143, R143 ;  /* 0x0000008fff8f723e */ /* 0x000fc600024050ff */
[----:B------:R-:W-:Y:S01]  /*20f90*/  @P6 STG.E desc[UR44][R4.64+0x3a4], R141 ;  /* 0x0003a48d04006986 */ /* 0x000fe2000c10192c */
[----:B------:R-:W-:-:S03]  /*20fa0*/  F2FP.TF32.F32.PACK_B R3, R3 ;  /* 0x00000003ff03723e */ /* 0x000fc600024050ff */
[----:B------:R0:W-:Y:S01]  /*20fb0*/  @P5 STG.E desc[UR44][R6.64+0x3a0], R15 ;  /* 0x0003a00f06005986 */ /* 0x0001e2000c10192c */
[C---:B------:R-:W-:Y:S02]  /*20fc0*/  ISETP.GT.AND P5, PT, R0.reuse, 0xf0, P0 ;  /* 0x000000f00000780c */ /* 0x040fe400007a4270 */
[----:B------:R-:W-:Y:S01]  /*20fd0*/  ISETP.GT.AND P2, PT, R0, 0xf1, P1 ;  /* 0x000000f10000780c */ /* 0x000fe20000f44270 */
[-C--:B------:R-:W-:Y:S01]  /*20fe0*/  FMUL R145, R145, R2.reuse ;  /* 0x0000000291917220 */ /* 0x080fe20000400000 */
[----:B0-----:R-:W-:Y:S01]  /*20ff0*/  @P3 IMAD.MOV.U32 R6, RZ, RZ, R8 ;  /* 0x000000ffff063224 */ /* 0x001fe200078e0008 */
[----:B------:R-:W-:Y:S01]  /*21000*/  @P3 MOV R7, R9 ;  /* 0x0000000900073202 */ /* 0x000fe20000000f00 */
[----:B------:R-:W-:-:S04]  /*21010*/  FMUL R13, R146, R2 ;  /* 0x00000002920d7220 */ /* 0x000fc80000400000 */
[----:B------:R0:W-:Y:S04]  /*21020*/  @P3 STG.E desc[UR44][R6.64+0x3a4], R143 ;  /* 0x0003a48f06003986 */ /* 0x0001e8000c10192c */
[----:B------:R-:W-:Y:S01]  /*21030*/  @P4 STG.E desc[UR44][R4.64+0x3c0], R3 ;  /* 0x0003c00304004986 */ /* 0x000fe2000c10192c */
[C---:B------:R-:W-:Y:S02]  /*21040*/  ISETP.GT.AND P4, PT, R0.reuse, 0xf1, P0 ;  /* 0x000000f10000780c */ /* 0x040fe40000784270 */
[C---:B------:R-:W-:Y:S02]  /*21050*/  ISETP.GT.AND P3, PT, R0.reuse, 0xf8, P1 ;  /* 0x000000f80000780c */ /* 0x040fe40000f64270 */
[----:B------:R-:W-:Y:S02]  /*21060*/  F2FP.TF32.F32.PACK_B R145, R145 ;  /* 0x00000091ff91723e */ /* 0x000fe400024050ff */
[C---:B------:R-:W-:Y:S01]  /*21070*/  ISETP.GT.AND P1, PT, R0.reuse, 0xf9, P1 ;  /* 0x000000f90000780c */ /* 0x040fe20000f24270 */
[----:B0-----:R-:W-:Y:S01]  /*21080*/  @P5 IMAD.MOV.U32 R6, RZ, RZ, R8 ;  /* 0x000000ffff065224 */ /* 0x001fe200078e0008 */
[----:B------:R-:W-:Y:S01]  /*21090*/  ISETP.GT.AND P6, PT, R0, 0xf8, P0 ;  /* 0x000000f80000780c */ /* 0x000fe200007c4270 */
[----:B------:R-:W-:Y:S01]  /*210a0*/  @P5 IMAD.MOV.U32 R7, RZ, RZ, R9 ;  /* 0x000000ffff075224 */ /* 0x000fe200078e0009 */
[----:B------:R-:W-:Y:S01]  /*210b0*/  F2FP.TF32.F32.PACK_B R13, R13 ;  /* 0x0000000dff0d723e */ /* 0x000fe200024050ff */
[-C--:B------:R-:W-:Y:S01]  /*210c0*/  FMUL R147, R147, R2.reuse ;  /* 0x0000000293937220 */ /* 0x080fe20000400000 */
[-C--:B------:R-:W-:Y:S01]  /*210d0*/  FMUL R19, R148, R2.reuse ;  /* 0x0000000294137220 */ /* 0x080fe20000400000 */
[----:B------:R-:W-:Y:S01]  /*210e0*/  FMUL R149, R149, R2 ;  /* 0x0000000295957220 */ /* 0x000fe20000400000 */
[----:B------:R-:W-:Y:S01]  /*210f0*/  @P2 STG.E desc[UR44][R4.64+0x3c4], R145 ;  /* 0x0003c49104002986 */ /* 0x000fe2000c10192c */
[----:B------:R-:W-:-:S02]  /*21100*/  ISETP.GT.AND P0, PT, R0, 0xf9, P0 ;  /* 0x000000f90000780c */ /* 0x000fc40000704270 */
[----:B------:R-:W-:Y:S01]  /*21110*/  F2FP.TF32.F32.PACK_B R147, R147 ;  /* 0x00000093ff93723e */ /* 0x000fe200024050ff */
[----:B------:R0:W-:Y:S01]  /*21120*/  @P5 STG.E desc[UR44][R6.64+0x3c0], R13 ;  /* 0x0003c00d06005986 */ /* 0x0001e2000c10192c */
[----:B------:R-:W-:Y:S01]  /*21130*/  F2FP.TF32.F32.PACK_B R19, R19 ;  /* 0x00000013ff13723e */ /* 0x000fe200024050ff */
[-C--:B------:R-:W-:Y:S01]  /*21140*/  FMUL R21, R150, R2.reuse ;  /* 0x0000000296157220 */ /* 0x080fe20000400000 */
[----:B------:R-:W-:Y:S01]  /*21150*/  F2FP.TF32.F32.PACK_B R149, R149 ;  /* 0x00000095ff95723e */ /* 0x000fe200024050ff */
[----:B------:R-:W-:Y:S01]  /*21160*/  FMUL R151, R151, R2 ;  /* 0x0000000297977220 */ /* 0x000fe20000400000 */
[----:B0-----:R-:W-:Y:S01]  /*21170*/  @P4 IMAD.MOV.U32 R6, RZ, RZ, R8 ;  /* 0x000000ffff064224 */ /* 0x001fe200078e0008 */
[----:B------:R-:W-:Y:S02]  /*21180*/  @P4 MOV R7, R9 ;  /* 0x0000000900074202 */ /* 0x000fe40000000f00 */
[----:B------:R-:W-:-:S03]  /*21190*/  F2FP.TF32.F32.PACK_B R21, R21 ;  /* 0x00000015ff15723e */ /* 0x000fc600024050ff */
[----:B------:R-:W-:Y:S01]  /*211a0*/  @P4 STG.E desc[UR44][R6.64+0x3c4], R147 ;  /* 0x0003c49306004986 */ /* 0x000fe2000c10192c */
[----:B------:R-:W-:-:S03]  /*211b0*/  F2FP.TF32.F32.PACK_B R151, R151 ;  /* 0x00000097ff97723e */ /* 0x000fc600024050ff */
[----:B------:R-:W-:Y:S04]  /*211c0*/  @P3 STG.E desc[UR44][R4.64+0x3e0], R19 ;  /* 0x0003e01304003986 */ /* 0x000fe8000c10192c */
[----:B------:R0:W-:Y:S02]  /*211d0*/  @P1 STG.E desc[UR44][R4.64+0x3e4], R149 ;  /* 0x0003e49504001986 */ /* 0x0001e4000c10192c */
[----:B0-----:R-:W-:Y:S02]  /*211e0*/  @P6 IMAD.MOV.U32 R4, RZ, RZ, R8 ;  /* 0x000000ffff046224 */ /* 0x001fe400078e0008 */
[----:B------:R-:W-:-:S05]  /*211f0*/  @P6 IMAD.MOV.U32 R5, RZ, RZ, R9 ;  /* 0x000000ffff056224 */ /* 0x000fca00078e0009 */
[----:B------:R0:W-:Y:S04]  /*21200*/  @P6 STG.E desc[UR44][R4.64+0x3e0], R21 ;  /* 0x0003e01504006986 */ /* 0x0001e8000c10192c */
[----:B------:R0:W-:Y:S02]  /*21210*/  @P0 STG.E desc[UR44][R8.64+0x3e4], R151 ;  /* 0x0003e49708000986 */ /* 0x0001e4000c10192c */
.L_x_542:
[----:B------:R-:W-:Y:S05]  /*21220*/  BSYNC B0 ;  /* 0x0000000000007941 */ /* 0x000fea0003800000 */
.L_x_34:
[----:B0---4-:R-:W4:Y:S04]  /*21230*/  LDL.LU R5, [R1+0x200] ;  /* 0x0002000001057983 */ /* 0x011f280000300800 */
[----:B------:R-:W4:Y:S01]  /*21240*/  LDL.LU R4, [R1+0x204] ;  /* 0x0002040001047983 */ /* 0x000f220000300800 */
[----:B------:R-:W-:Y:S01]  /*21250*/  ULDC UR4, c[0x0][0xc] ;  /* 0x0000030000047ab9 */ /* 0x000fe20000000800 */
[----:B------:R-:W-:Y:S01]  /*21260*/  ULDC UR5, c[0x0][0x10] ;  /* 0x0000040000057ab9 */ /* 0x000fe20000000800 */
[----:B------:R-:W4:Y:S01]  /*21270*/  LDC R3, c[0x0][0x14] ;  /* 0x00000500ff037b82 */ /* 0x000f220000000800 */
[----:B------:R-:W-:Y:S01]  /*21280*/  UIMAD.WIDE.U32 UR4, UR4, UR5, URZ ;  /* 0x00000005040472a5 */ /* 0x000fe2000f8e003f */
[----:B------:R-:W-:Y:S01]  /*21290*/  PRMT R0, RZ, 0x7610, R0 ;  /* 0x00007610ff007816 */ /* 0x000fe20000000000 */
[----:B------:R-:W-:Y:S01]  /*212a0*/  UMOV UR41, 0xffffffff ;  /* 0xffffffff00297882 */ /* 0x000fe20000000000 */
[----:B------:R-:W-:-:S03]  /*212b0*/  UMOV UR42, 0xffffffff ;  /* 0xffffffff002a7882 */ /* 0x000fc60000000000 */
[----:B----4-:R-:W-:-:S04]  /*212c0*/  IMAD.WIDE.U32 R4, R3, UR4, R4 ;  /* 0x0000000403047c25 */ /* 0x010fc8000f8e0004 */
[----:B------:R-:W-:Y:S01]  /*212d0*/  IMAD R3, R3, UR5, RZ ;  /* 0x0000000503037c24 */ /* 0x000fe2000f8e02ff */
[----:B------:R-:W-:Y:S01]  /*212e0*/  MOV R7, R4 ;  /* 0x0000000400077202 */ /* 0x000fe20000000f00 */
[----:B------:R-:W-:Y:S02]  /*212f0*/  ULDC.64 UR4, c[0x0][0x650] ;  /* 0x0001940000047ab9 */ /* 0x000fe40000000a00 */
[----:B------:R-:W-:Y:S01]  /*21300*/  IMAD.IADD R6, R5, 0x1, R3 ;  /* 0x0000000105067824 */ /* 0x000fe200078e0203 */
[----:B------:R-:W-:-:S04]  /*21310*/  ISETP.GE.U32.AND P0, PT, R4, UR4, PT ;  /* 0x0000000404007c0c */ /* 0x000fc8000bf06070 */
[----:B------:R0:W-:Y:S01]  /*21320*/  STL [R1+0x200], R6 ;  /* 0x0002000601007387 */ /* 0x0001e20000100800 */
[----:B------:R-:W-:-:S03]  /*21330*/  ISETP.GE.U32.AND.EX P0, PT, R6, UR5, PT, P0 ;  /* 0x0000000506007c0c */ /* 0x000fc6000bf06100 */
[----:B------:R0:W-:Y:S10]  /*21340*/  STL [R1+0x204], R7 ;  /* 0x0002040701007387 */ /* 0x0001f40000100800 */
[----:B0-----:R-:W-:Y:S05]  /*21350*/  @P0 BRA `(.L_x_543) ;  /* 0x0000000400880947 */ /* 0x001fea0003800000 */
[----:B------:R-:W0:Y:S01]  /*21360*/  S2UR UR6, SR_CTAID.X ;  /* 0x00000000000679c3 */ /* 0x000e220000002500 */
[----:B------:R-:W-:Y:S01]  /*21370*/  ULDC.64 UR12, c[0x0][0x628] ;  /* 0x00018a00000c7ab9 */ /* 0x000fe20000000a00 */
[----:B------:R-:W-:Y:S01]  /*21380*/  ULDC UR4, c[0x0][0x150] ;  /* 0x0000540000047ab9 */ /* 0x000fe20000000800 */
[----:B------:R-:W-:Y:S01]  /*21390*/  ISETP.NE.U32.AND P0, PT, RZ, UR12, PT ;  /* 0x0000000cff007c0c */ /* 0x000fe2000bf05070 */
[----:B------:R-:W-:Y:S01]  /*213a0*/  ULDC UR15, c[0x0][0x630] ;  /* 0x00018c00000f7ab9 */ /* 0x000fe20000000800 */
[C---:B------:R-:W-:Y:S01]  /*213b0*/  R2UR UR16, R7.reuse ;  /* 0x00000000071072ca */ /* 0x040fe200000e0000 */
[----:B------:R-:W-:Y:S01]  /*213c0*/  ULDC UR19, c[0x0][0x154] ;  /* 0x0000550000137ab9 */ /* 0x000fe20000000800 */
[----:B------:R-:W-:Y:S01]  /*213d0*/  ISETP.NE.AND.EX P0, PT, RZ, UR13, PT, P0 ;  /* 0x0000000dff007c0c */ /* 0x000fe2000bf05300 */
[----:B------:R-:W4:Y:S01]  /*213e0*/  S2UR UR18, SR_CTAID.Y ;  /* 0x00000000001279c3 */ /* 0x000f220000002600 */
[----:B------:R-:W-:Y:S02]  /*213f0*/  R2UR UR17, R6 ;  /* 0x00000000061172ca */ /* 0x000fe400000e0000 */
[----:B------:R-:W-:-:S02]  /*21400*/  R2UR UR10, R7 ;  /* 0x00000000070a72ca */ /* 0x000fc400000e0000 */
[----:B------:R-:W-:Y:S02]  /*21410*/  R2UR UR11, R6 ;  /* 0x00000000060b72ca */ /* 0x000fe400000e0000 */
[----:B0-----:R-:W-:-:S05]  /*21420*/  I2FP.F32.U32 R0, UR6 ;  /* 0x0000000600007c45 */ /* 0x001fca0008201000 */
[----:B------:R-:W-:-:S04]  /*21430*/  FMUL R0, R0, UR4 ;  /* 0x0000000400007c20 */ /* 0x000fc80008400000 */
[----:B------:R0:W0:Y:S01]  /*21440*/  F2I.U32.TRUNC.NTZ R3, R0 ;  /* 0x0000000000037305 */ /* 0x000022000020f000 */
[----:B----4-:R-:W-:Y:S05]  /*21450*/  @!P0 BRA `(.L_x_544) ;  /* 0x0000000000308947 */ /* 0x010fea0003800000 */
        /* <DEDUP_REMOVED lines=12> */
.L_x_544:
[----:B------:R-:W-:Y:S01]  /*21520*/  USHF.R.U64 UR42, UR10, UR15, UR11 ;  /* 0x0000000f0a2a7299 */ /* 0x000fe2000800120b */
[----:B0-----:R-:W-:Y:S01]  /*21530*/  I2FP.F32.U32 R0, UR18 ;  /* 0x0000001200007c45 */ /* 0x001fe20008201000 */
[----:B------:R-:W-:Y:S02]  /*21540*/  USHF.R.U32.HI UR4, URZ, UR15, UR11 ;  /* 0x0000000f3f047299 */ /* 0x000fe4000801160b */
[----:B------:R-:W-:Y:S02]  /*21550*/  UIADD3 UR10, UP0, URZ, -UR42, URZ ;  /* 0x8000002a3f0a7290 */ /* 0x000fe4000ff1e03f */
[----:B------:R-:W-:Y:S01]  /*21560*/  FMUL R0, R0, UR19 ;  /* 0x0000001300007c20 */ /* 0x000fe20008400000 */
[----:B------:R-:W-:Y:S01]  /*21570*/  ULDC.64 UR12, c[0x0][0x620] ;  /* 0x00018800000c7ab9 */ /* 0x000fe20000000a00 */
[----:B------:R-:W-:Y:S01]  /*21580*/  UIADD3.X UR4, URZ, ~UR4, URZ, UP0, !UPT ;  /* 0x800000043f047290 */ /* 0x000fe200087fe43f */
[----:B------:R-:W-:Y:S01]  /*21590*/  UMOV UR8, UR16 ;  /* 0x0000001000087c82 */ /* 0x000fe20008000000 */
[----:B------:R-:W-:-:S02]  /*215a0*/  UMOV UR9, UR17 ;  /* 0x0000001100097c82 */ /* 0x000fc40008000000 */
[----:B------:R-:W-:Y:S01]  /*215b0*/  UIMAD UR4, UR4, UR12, URZ ;  /* 0x0000000c040472a4 */ /* 0x000fe2000f8e023f */
[----:B------:R-:W0:Y:S01]  /*215c0*/  F2I.U32.TRUNC.NTZ R0, R0 ;  /* 0x0000000000007305 */ /* 0x000e22000020f000 */
[----:B------:R-:W-:Y:S01]  /*215d0*/  UIMAD.WIDE.U32 UR8, UR10, UR12, UR8 ;  /* 0x0000000c0a0872a5 */ /* 0x000fe2000f8e0008 */
[----:B------:R-:W-:Y:S01]  /*215e0*/  R2UR UR12, R3 ;  /* 0x00000000030c72ca */ /* 0x000fe200000e0000 */
[----:B------:R-:W-:Y:S01]  /*215f0*/  UIMAD UR10, UR10, UR13, UR4 ;  /* 0x0000000d0a0a72a4 */ /* 0x000fe2000f8e0204 */
[----:B------:R-:W-:Y:S01]  /*21600*/  ULDC UR11, c[0x0][0x618] ;  /* 0x00018600000b7ab9 */ /* 0x000fe20000000800 */
[----:B------:R-:W-:Y:S02]  /*21610*/  ULDC UR21, c[0x0][0x658] ;  /* 0x0001960000157ab9 */ /* 0x000fe40000000800 */
[----:B------:R-:W-:Y:S01]  /*21620*/  UIADD3 UR9, UR9, UR10, URZ ;  /* 0x0000000a09097290 */ /* 0x000fe2000fffe03f */
[----:B------:R-:W-:Y:S01]  /*21630*/  UMOV UR15, 0xffffffff ;  /* 0xffffffff000f7882 */ /* 0x000fe20000000000 */
[----:B------:R-:W-:Y:S01]  /*21640*/  ULDC.64 UR4, c[0x0][0x640] ;  /* 0x0001900000047ab9 */ /* 0x000fe20000000a00 */
[----:B------:R-:W-:Y:S01]  /*21650*/  USHF.L.U32 UR15, UR15, UR21, URZ ;  /* 0x000000150f0f7299 */ /* 0x000fe2000800063f */
[----:B------:R-:W-:Y:S01]  /*21660*/  ISETP.NE.U32.AND P0, PT, RZ, UR4, PT ;  /* 0x00000004ff007c0c */ /* 0x000fe2000bf05070 */
[----:B------:R-:W-:-:S02]  /*21670*/  USHF.R.U64 UR16, UR8, UR11, UR9 ;  /* 0x0000000b08107299 */ /* 0x000fc40008001209 */
[----:B------:R-:W-:Y:S01]  /*21680*/  USHF.R.U32.HI UR8, URZ, UR11, UR9 ;  /* 0x0000000b3f087299 */ /* 0x000fe20008011609 */
[----:B0-----:R-:W-:Y:S01]  /*21690*/  R2UR UR14, R0 ;  /* 0x00000000000e72ca */ /* 0x001fe200000e0000 */
[----:B------:R-:W-:Y:S01]  /*216a0*/  ULDC UR17, c[0x0][0x608] ;  /* 0x0001820000117ab9 */ /* 0x000fe20000000800 */
[----:B------:R-:W-:Y:S01]  /*216b0*/  ULOP3.LUT UR40, URZ, UR15, URZ, 0x33, !UPT ;  /* 0x0000000f3f287292 */ /* 0x000fe2000f8e333f */
[----:B------:R-:W-:Y:S01]  /*216c0*/  ISETP.NE.AND.EX P0, PT, RZ, UR5, PT, P0 ;  /* 0x00000005ff007c0c */ /* 0x000fe2000bf05300 */
[----:B------:R-:W-:Y:S02]  /*216d0*/  USHF.R.U64 UR15, UR16, UR17, UR8 ;  /* 0x00000011100f7299 */ /* 0x000fe40008001208 */
[----:B------:R-:W-:Y:S02]  /*216e0*/  USHF.R.U32.HI UR8, URZ, UR17, UR8 ;  /* 0x000000113f087299 */ /* 0x000fe40008011608 */
[----:B------:R-:W-:Y:S02]  /*216f0*/  UIADD3 UR12, -UR12, URZ, URZ ;  /* 0x0000003f0c0c7290 */ /* 0x000fe4000fffe13f */
[----:B------:R-:W-:Y:S01]  /*21700*/  USHF.R.U64 UR17, UR15, UR21, UR8 ;  /* 0x000000150f117299 */ /* 0x000fe20008001208 */
[----:B------:R-:W-:Y:S01]  /*21710*/  UMOV UR19, 0x1 ;  /* 0x0000000100137882 */ /* 0x000fe20000000000 */
[----:B------:R-:W-:Y:S01]  /*21720*/  ULDC UR13, c[0x0][0x144] ;  /* 0x00005100000d7ab9 */ /* 0x000fe20000000800 */
[----:B------:R-:W-:Y:S01]  /*21730*/  ULDC UR7, c[0x0][0x600] ;  /* 0x0001800000077ab9 */ /* 0x000fe20000000800 */
[----:B------:R-:W-:-:S02]  /*21740*/  USHF.L.U32 UR24, UR19, UR21, URZ ;  /* 0x0000001513187299 */ /* 0x000fc4000800063f */
[----:B------:R-:W-:Y:S02]  /*21750*/  USHF.R.U32.HI UR8, URZ, UR21, UR8 ;  /* 0x000000153f087299 */ /* 0x000fe40008011608 */
[----:B------:R-:W-:Y:S02]  /*21760*/  UIMAD UR21, UR13, UR12, UR6 ;  /* 0x0000000c0d1572a4 */ /* 0x000fe4000f8e0206 */
[----:B------:R-:W-:Y:S02]  /*21770*/  UIADD3 UR20, UR7, -0x1, URZ ;  /* 0xffffffff07147890 */ /* 0x000fe4000fffe03f */
[----:B------:R-:W-:Y:S01]  /*21780*/  UIADD3 UR19, -UR14, URZ, URZ ;  /* 0x0000003f0e137290 */ /* 0x000fe2000fffe13f */
[----:B------:R-:W-:Y:S01]  /*21790*/  ULDC UR25, c[0x0][0x148] ;  /* 0x0000520000197ab9 */ /* 0x000fe20000000800 */
[----:B------:R-:W-:Y:S01]  /*217a0*/  ULDC UR22, c[0x0][0x648] ;  /* 0x0001920000167ab9 */ /* 0x000fe20000000800 */
[----:B------:R-:W-:Y:S01]  /*217b0*/  ULDC UR23, c[0x0][0x638] ;  /* 0x00018e0000177ab9 */ /* 0x000fe20000000800 */
        /* <DEDUP_REMOVED lines=14> */
.L_x_545:
[----:B------:R-:W-:Y:S01]  /*218a0*/  UISETP.NE.AND UP0, UPT, UR39, URZ, UPT ;  /* 0x0000003f2700728c */ /* 0x000fe2000bf05270 */
[----:B------:R-:W-:Y:S01]  /*218b0*/  IMAD.MOV.U32 R0, RZ, RZ, 0x1 ;  /* 0x00000001ff007424 */ /* 0x000fe200078e00ff */
[----:B------:R-:W-:Y:S02]  /*218c0*/  USHF.R.U64 UR4, UR6, UR22, UR8 ;  /* 0x0000001606047299 */ /* 0x000fe40008001208 */
[----:B------:R-:W-:Y:S02]  /*218d0*/  ULOP3.LUT UR40, UR15, UR40, URZ, 0xc0, !UPT ;  /* 0x000000280f287292 */ /* 0x000fe4000f8ec03f */
[----:B------:R-:W-:Y:S02]  /*218e0*/  UIADD3 UR5, -UR4, URZ, URZ ;  /* 0x0000003f04057290 */ /* 0x000fe4000fffe13f */
[----:B------:R-:W-:Y:S02]  /*218f0*/  UIMAD UR40, UR24, UR4, UR40 ;  /* 0x00000004182872a4 */ /* 0x000fe4000f8e0228 */
[----:B------:R-:W-:-:S02]  /*21900*/  ULOP3.LUT UR16, UR16, UR20, URZ, 0xc0, !UPT ;  /* 0x0000001410107292 */ /* 0x000fc4000f8ec03f */
[----:B------:R-:W-:Y:S02]  /*21910*/  @UP0 UIMAD UR21, UR25, UR19, UR18 ;  /* 0x00000013191502a4 */ /* 0x000fe4000f8e0212 */
[----:B------:R-:W-:-:S03]  /*21920*/  UIMAD UR4, UR5, UR23, UR17 ;  /* 0x00000017050472a4 */ /* 0x000fc6000f8e0211 */
[----:B------:R-:W-:Y:S01]  /*21930*/  ULDC UR5, c[0x0][0x610] ;  /* 0x0001840000057ab9 */ /* 0x000fe20000000800 */
[----:B------:R-:W-:Y:S02]  /*21940*/  UIMAD UR4, UR4, UR7, UR16 ;  /* 0x00000007040472a4 */ /* 0x000fe4000f8e0210 */
[----:B------:R-:W-:-:S04]  /*21950*/  UIMAD UR40, UR40, UR5, UR21 ;  /* 0x00000005282872a4 */ /* 0x000fc8000f8e0215 */
[----:B------:R-:W-:Y:S02]  /*21960*/  USEL UR41, UR4, UR40, !UP0 ;  /* 0x0000002804297287 */ /* 0x000fe4000c000000 */
[----:B------:R-:W-:-:S12]  /*21970*/  USEL UR40, UR40, UR4, !UP0 ;  /* 0x0000000428287287 */ /* 0x000fd8000c000000 */
.L_x_543:
[----:B------:R-:W-:-:S13]  /*21980*/  LOP3.LUT P0, RZ, R0, 0xff, RZ, 0xc0, !PT ;  /* 0x000000ff00ff7812 */ /* 0x000fda000780c0ff */
[----:B------:R-:W-:Y:S05]  /*21990*/  @P0 BRA `(.L_x_546) ;  /* 0xfffffdf8007c0947 */ /* 0x000fea000383ffff */
[----:B------:R-:W-:Y:S05]  /*219a0*/  EXIT ;  /* 0x000000000000794d */ /* 0x000fea0003800000 */
.L_x_7:
[----:B------:R-:W2:Y:S01]  /*219b0*/  LDL R5, [R1+0x204] ;  /* 0x0002040001057983 */ /* 0x000ea20000100800 */
[----:B------:R-:W-:-:S03]  /*219c0*/  ULDC.64 UR4, c[0x0][0x650] ;  /* 0x0001940000047ab9 */ /* 0x000fc60000000a00 */
[----:B------:R-:W3:Y:S01]  /*219d0*/  LDL R4, [R1+0x200] ;  /* 0x0002000001047983 */ /* 0x000ee20000100800 */
[----:B------:R-:W-:Y:S01]  /*219e0*/  PRMT R0, RZ, 0x7610, R0 ;  /* 0x00007610ff007816 */ /* 0x000fe20000000000 */
[----:B------:R-:W-:Y:S01]  /*219f0*/  IMAD.MOV.U32 R3, RZ, RZ, -0x1 ;  /* 0xffffffffff037424 */ /* 0x000fe200078e00ff */
[----:B------:R-:W-:Y:S01]  /*21a00*/  MOV R10, 0xffffffff ;  /* 0xffffffff000a7802 */ /* 0x000fe20000000f00 */
[----:B------:R-:W-:Y:S01]  /*21a10*/  IMAD.MOV.U32 R2, RZ, RZ, -0x1 ;  /* 0xffffffffff027424 */ /* 0x000fe200078e00ff */
[----:B--2---:R-:W-:-:S04]  /*21a20*/  ISETP.GE.U32.AND P0, PT, R5, UR4, PT ;  /* 0x0000000405007c0c */ /* 0x004fc8000bf06070 */
[----:B---3--:R-:W-:-:S13]  /*21a30*/  ISETP.GE.U32.AND.EX P0, PT, R4, UR5, PT, P0 ;  /* 0x0000000504007c0c */ /* 0x008fda000bf06100 */
        /* <DEDUP_REMOVED lines=21> */
.L_x_548:
[----:B------:R-:W-:Y:S01]  /*21b90*/  USHF.R.U64 UR4, UR14, UR19, UR15 ;  /* 0x000000130e047299 */ /* 0x000fe2000800120f */
[----:B------:R-:W-:Y:S01]  /*21ba0*/  R2UR UR7, R4 ;  /* 0x00000000040772ca */ /* 0x000fe200000e0000 */
[----:B------:R-:W-:Y:S02]  /*21bb0*/  USHF.R.U32.HI UR5, URZ, UR19, UR15 ;  /* 0x000000133f057299 */ /* 0x000fe4000801160f */
[----:B------:R-:W-:Y:S01]  /*21bc0*/  UIADD3 UR13, UP0, URZ, -UR4, URZ ;  /* 0x800000043f0d7290 */ /* 0x000fe2000ff1e03f */
[----:B------:R-:W-:Y:S01]  /*21bd0*/  ULDC.64 UR14, c[0x0][0x620] ;  /* 0x00018800000e7ab9 */ /* 0x000fe20000000a00 */
[----:B------:R-:W-:Y:S02]  /*21be0*/  UMOV UR6, UR20 ;  /* 0x0000001400067c82 */ /* 0x000fe40008000000 */
[----:B------:R-:W-:Y:S02]  /*21bf0*/  UIADD3.X UR5, URZ, ~UR5, URZ, UP0, !UPT ;  /* 0x800000053f057290 */ /* 0x000fe400087fe43f */
[----:B------:R-:W-:-:S02]  /*21c00*/  UISETP.NE.AND UP1, UPT, UR39, URZ, UPT ;  /* 0x0000003f2700728c */ /* 0x000fc4000bf25270 */
[----:B------:R-:W-:Y:S02]  /*21c10*/  UIMAD UR5, UR5, UR14, URZ ;  /* 0x0000000e050572a4 */ /* 0x000fe4000f8e023f */
[----:B------:R-:W-:Y:S02]  /*21c20*/  UIMAD.WIDE.U32 UR6, UR13, UR14, UR6 ;  /* 0x0000000e0d0672a5 */ /* 0x000fe4000f8e0006 */
[----:B------:R-:W-:Y:S01]  /*21c30*/  UIMAD UR5, UR13, UR15, UR5 ;  /* 0x0000000f0d0572a4 */ /* 0x000fe2000f8e0205 */
[----:B------:R-:W-:Y:S02]  /*21c40*/  ULDC UR14, c[0x0][0x608] ;  /* 0x00018200000e7ab9 */ /* 0x000fe40000000800 */
[----:B------:R-:W-:Y:S01]  /*21c50*/  ULDC UR13, c[0x0][0x618] ;  /* 0x00018600000d7ab9 */ /* 0x000fe20000000800 */
[----:B------:R-:W-:Y:S01]  /*21c60*/  UIADD3 UR5, UR7, UR5, URZ ;  /* 0x0000000507057290 */ /* 0x000fe2000fffe03f */
[----:B------:R-:W-:Y:S01]  /*21c70*/  ULDC UR22, c[0x0][0x658] ;  /* 0x0001960000167ab9 */ /* 0x000fe20000000800 */
[----:B------:R-:W-:-:S02]  /*21c80*/  @UP1 UIMAD UR8, UR11, UR12, UR10 ;  /* 0x0000000c0b0812a4 */ /* 0x000fc4000f8e020a */
[----:B------:R-:W-:Y:S02]  /*21c90*/  USHF.R.U64 UR17, UR6, UR13, UR5 ;  /* 0x0000000d06117299 */ /* 0x000fe40008001205 */
[----:B------:R-:W-:Y:S01]  /*21ca0*/  USHF.R.U32.HI UR5, URZ, UR13, UR5 ;  /* 0x0000000d3f057299 */ /* 0x000fe20008011605 */
[----:B------:R-:W-:Y:S01]  /*21cb0*/  ULDC.64 UR6, c[0x0][0x640] ;  /* 0x0001900000067ab9 */ /* 0x000fe20000000a00 */
[----:B------:R-:W-:Y:S01]  /*21cc0*/  UMOV UR10, 0xffffffff ;  /* 0xffffffff000a7882 */ /* 0x000fe20000000000 */
[----:B------:R-:W-:Y:S01]  /*21cd0*/  ISETP.NE.U32.AND P0, PT, RZ, UR6, PT ;  /* 0x00000006ff007c0c */ /* 0x000fe2000bf05070 */
[----:B------:R-:W-:Y:S02]  /*21ce0*/  USHF.R.U64 UR18, UR17, UR14, UR5 ;  /* 0x0000000e11127299 */ /* 0x000fe40008001205 */
[----:B------:R-:W-:Y:S01]  /*21cf0*/  USHF.R.U32.HI UR5, URZ, UR14, UR5 ;  /* 0x0000000e3f057299 */ /* 0x000fe20008011605 */
[----:B------:R-:W-:Y:S01]  /*21d00*/  ISETP.NE.AND.EX P0, PT, RZ, UR7, PT, P0 ;  /* 0x00000007ff007c0c */ /* 0x000fe2000bf05300 */
[----:B------:R-:W-:-:S02]  /*21d10*/  USHF.L.U32 UR11, UR10, UR22, URZ ;  /* 0x000000160a0b7299 */ /* 0x000fc4000800063f */
[----:B------:R-:W-:Y:S01]  /*21d20*/  USHF.R.U64 UR19, UR18, UR22, UR5 ;  /* 0x0000001612137299 */ /* 0x000fe20008001205 */
[----:B------:R-:W-:Y:S01]  /*21d30*/  ULDC UR20, c[0x0][0x600] ;  /* 0x0001800000147ab9 */ /* 0x000fe20000000800 */
[----:B------:R-:W-:Y:S02]  /*21d40*/  USHF.R.U32.HI UR10, URZ, UR22, UR5 ;  /* 0x000000163f0a7299 */ /* 0x000fe40008011605 */
[----:B------:R-:W-:Y:S02]  /*21d50*/  UIADD3 UR21, UR20, -0x1, URZ ;  /* 0xffffffff14157890 */ /* 0x000fe4000fffe03f */
[----:B------:R-:W-:Y:S01]  /*21d60*/  ULOP3.LUT UR26, URZ, UR11, URZ, 0x33, !UPT ;  /* 0x0000000b3f1a7292 */ /* 0x000fe2000f8e333f */
        /* <DEDUP_REMOVED lines=17> */
.L_x_549:
[----:B------:R-:W-:Y:S01]  /*21e80*/  USHF.R.U64 UR6, UR5, UR23, UR10 ;  /* 0x0000001705067299 */ /* 0x000fe2000800120a */
[----:B------:R-:W-:Y:S01]  /*21e90*/  IMAD.MOV.U32 R0, RZ, RZ, 0x1 ;  /* 0x00000001ff007424 */ /* 0x000fe200078e00ff */
[----:B------:R-:W-:Y:S01]  /*21ea0*/  USHF.L.U32 UR25, UR25, UR22, URZ ;  /* 0x0000001619197299 */ /* 0x000fe2000800063f */
[----:B------:R-:W-:Y:S01]  /*21eb0*/  IMAD.U32 R10, RZ, RZ, UR4 ;  /* 0x00000004ff0a7e24 */ /* 0x000fe2000f8e00ff */
[----:B------:R-:W-:Y:S02]  /*21ec0*/  ULOP3.LUT UR5, UR18, UR26, URZ, 0xc0, !UPT ;  /* 0x0000001a12057292 */ /* 0x000fe4000f8ec03f */
[----:B------:R-:W-:Y:S02]  /*21ed0*/  UIADD3 UR7, -UR6, URZ, URZ ;  /* 0x0000003f06077290 */ /* 0x000fe4000fffe13f */
[----:B------:R-:W-:Y:S02]  /*21ee0*/  UIMAD UR6, UR25, UR6, UR5 ;  /* 0x00000006190672a4 */ /* 0x000fe4000f8e0205 */
[----:B------:R-:W-:-:S02]  /*21ef0*/  ULOP3.LUT UR17, UR17, UR21, URZ, 0xc0, !UPT ;  /* 0x0000001511117292 */ /* 0x000fc4000f8ec03f */
[----:B------:R-:W-:Y:S02]  /*21f00*/  UIMAD UR5, UR7, UR24, UR19 ;  /* 0x00000018070572a4 */ /* 0x000fe4000f8e0213 */
[----:B------:R-:W-:Y:S01]  /*21f10*/  UISETP.NE.AND UP0, UPT, UR39, URZ, UPT ;  /* 0x0000003f2700728c */ /* 0x000fe2000bf05270 */
[----:B------:R-:W-:Y:S01]  /*21f20*/  ULDC UR7, c[0x0][0x610] ;  /* 0x0001840000077ab9 */ /* 0x000fe20000000800 */
[----:B------:R-:W-:Y:S02]  /*21f30*/  UIMAD UR5, UR5, UR20, UR17 ;  /* 0x00000014050572a4 */ /* 0x000fe4000f8e0211 */
[----:B------:R-:W-:-:S04]  /*21f40*/  UIMAD UR8, UR6, UR7, UR8 ;  /* 0x00000007060872a4 */ /* 0x000fc8000f8e0208 */
[----:B------:R-:W-:Y:S02]  /*21f50*/  USEL UR6, UR5, UR8, !UP0 ;  /* 0x0000000805067287 */ /* 0x000fe4000c000000 */
[----:B------:R-:W-:-:S04]  /*21f60*/  USEL UR8, UR8, UR5, !UP0 ;  /* 0x0000000508087287 */ /* 0x000fc8000c000000 */
[----:B------:R-:W-:Y:S02]  /*21f70*/  IMAD.U32 R2, RZ, RZ, UR6 ;  /* 0x00000006ff027e24 */ /* 0x000fe4000f8e00ff */
[----:B------:R-:W-:-:S07]  /*21f80*/  MOV R3, UR8 ;  /* 0x0000000800037c02 */ /* 0x000fce0008000f00 */
.L_x_547:
[----:B------:R-:W-:-:S08]  /*21f90*/  NOP ;  /* 0x0000000000007918 */ /* 0x000fd00000000000 */
[----:B0-----:R-:W0:-:S00]  /*21fa0*/  USETMAXREG.DEALLOC.CTAPOOL 0x18 ;  /* 0x00000018000079c8 */ /* 0x001e0000080e0500 */
[----:B------:R-:W-:-:S13]  /*21fb0*/  ISETP.NE.AND P0, PT, RZ, UR9, PT ;  /* 0x00000009ff007c0c */ /* 0x000fda000bf05270 */
[----:B------:R-:W-:Y:S05]  /*21fc0*/  @P0 EXIT ;  /* 0x000000000000094d */ /* 0x000fea0003800000 */
[----:B0-----:R-:W-:Y:S01]  /*21fd0*/  LOP3.LUT P0, RZ, R0, 0xff, RZ, 0xc0, !PT ;  /* 0x000000ff00ff7812 */ /* 0x001fe2000780c0ff */
[----:B------:R-:W-:Y:S02]  /*21fe0*/  IMAD.MOV.U32 R0, RZ, RZ, 0x1 ;  /* 0x00000001ff007424 */ /* 0x000fe400078e00ff */
[----:B------:R-:W-:-:S10]  /*21ff0*/  IMAD.MOV.U32 R7, RZ, RZ, RZ ;  /* 0x000000ffff077224 */ /* 0x000fd400078e00ff */
[----:B------:R-:W-:Y:S05]  /*22000*/  @!P0 BRA `(.L_x_550) ;  /* 0x0000000c00d88947 */ /* 0x000fea0003800000 */
[----:B------:R-:W0:Y:S01]  /*22010*/  LDC R0, c[0x0][0x28c] ;  /* 0x0000a300ff007b82 */ /* 0x000e220000000800 */
[----:B------:R-:W-:Y:S01]  /*22020*/  ULDC UR14, c[0x0][0x658] ;  /* 0x00019600000e7ab9 */ /* 0x000fe20000000800 */
[----:B------:R-:W-:Y:S01]  /*22030*/  UMOV UR7, 0xffffffff ;  /* 0xffffffff00077882 */ /* 0x000fe20000000000 */
[----:B------:R-:W-:Y:S01]  /*22040*/  UMOV UR9, 0x1 ;  /* 0x0000000100097882 */ /* 0x000fe20000000000 */
[----:B------:R-:W-:Y:S01]  /*22050*/  USHF.L.U32 UR7, UR7, UR14, URZ ;  /* 0x0000000e07077299 */ /* 0x000fe2000800063f */
[----:B------:R-:W-:Y:S01]  /*22060*/  BSSY B0, `(.L_x_550) ;  /* 0x00000f0000007945 */ /* 0x000fe20003800000 */
[----:B------:R-:W-:Y:S01]  /*22070*/  ULDC UR5, c[0x0][0xc] ;  /* 0x0000030000057ab9 */ /* 0x000fe20000000800 */
[----:B------:R-:W-:Y:S01]  /*22080*/  ULDC UR8, c[0x0][0x10] ;  /* 0x0000040000087ab9 */ /* 0x000fe20000000800 */
[----:B------:R-:W1:Y:S01]  /*22090*/  S2UR UR4, SR_CgaCtaId ;  /* 0x00000000000479c3 */ /* 0x000e620000008800 */
[----:B------:R-:W-:Y:S01]  /*220a0*/  ULOP3.LUT UR15, URZ, UR7, URZ, 0x33, !UPT ;  /* 0x000000073f0f7292 */ /* 0x000fe2000f8e333f */
[----:B------:R-:W-:Y:S01]  /*220b0*/  MOV R9, 0x1 ;  /* 0x0000000100097802 */ /* 0x000fe20000000f00 */
[----:B------:R-:W-:Y:S01]  /*220c0*/  IMAD.MOV.U32 R7, RZ, RZ, RZ ;  /* 0x000000ffff077224 */ /* 0x000fe200078e00ff */
[----:B------:R-:W-:Y:S01]  /*220d0*/  ULDC UR13, c[0x0][0x600] ;  /* 0x00018000000d7ab9 */ /* 0x000fe20000000800 */
[----:B------:R-:W-:Y:S01]  /*220e0*/  UMOV UR29, 0x5 ;  /* 0x00000005001d7882 */ /* 0x000fe20000000000 */
[----:B------:R-:W-:-:S02]  /*220f0*/  ULOP3.LUT UR44, UR38, 0x2, URZ, 0xfc, !UPT ;  /* 0x00000002262c7892 */ /* 0x000fc4000f8efc3f */
[----:B------:R-:W-:Y:S02]  /*22100*/  UIADD3 UR13, UR13, -0x1, URZ ;  /* 0xffffffff0d0d7890 */ /* 0x000fe4000fffe03f */
[----:B------:R-:W-:Y:S01]  /*22110*/  USHF.L.U32 UR14, UR9, UR14, URZ ;  /* 0x0000000e090e7299 */ /* 0x000fe2000800063f */
[----:B------:R-:W-:Y:S01]  /*22120*/  ULDC.64 UR40, c[0x0][0x198] ;  /* 0x0000660000287ab9 */ /* 0x000fe20000000a00 */
[----:B0-----:R-:W-:-:S05]  /*22130*/  VIADD R0, R0, 0x3f ;  /* 0x0000003f00007836 */ /* 0x001fca0000000000 */
[----:B------:R-:W-:Y:S01]  /*22140*/  SHF.R.S32.HI R5, RZ, 0x1f, R0 ;  /* 0x0000001fff057819 */ /* 0x000fe20000011400 */
[----:B-1----:R-:W-:-:S03]  /*22150*/  ULOP3.LUT UR6, UR4, 0x1, URZ, 0xc0, !UPT ;  /* 0x0000000104067892 */ /* 0x002fc6000f8ec03f */
[----:B------:R-:W-:Y:S01]  /*22160*/  LEA.HI R5, R5, R0, RZ, 0x6 ;  /* 0x0000000005057211 */ /* 0x000fe200078f30ff */
[----:B------:R-:W-:Y:S01]  /*22170*/  USHF.R.U32.HI UR45, URZ, 0x1, UR4 ;  /* 0x000000013f2d7899 */ /* 0x000fe20008011604 */
[----:B------:R-:W-:Y:S01]  /*22180*/  IMAD.MOV.U32 R0, RZ, RZ, 0x1 ;  /* 0x00000001ff007424 */ /* 0x000fe200078e00ff */
[----:B------:R-:W-:Y:S01]  /*22190*/  USHF.L.U32 UR21, UR4, 0x7, URZ ;  /* 0x0000000704157899 */ /* 0x000fe2000800063f */
[----:B------:R-:W-:Y:S01]  /*221a0*/  SHF.R.S32.HI R6, RZ, 0x6, R5 ;  /* 0x00000006ff067819 */ /* 0x000fe20000011405 */
[----:B------:R-:W-:Y:S02]  /*221b0*/  USHF.L.U32 UR46, UR4, 0xc, URZ ;  /* 0x0000000c042e7899 */ /* 0x000fe4000800063f */
[----:B------:R-:W-:Y:S02]  /*221c0*/  ULOP3.LUT UR4, UR4, 0xfffffffe, URZ, 0xc0, !UPT ;  /* 0xfffffffe04047892 */ /* 0x000fe4000f8ec03f */
[----:B------:R-:W-:Y:S01]  /*221d0*/  UISETP.GT.U32.AND UP0, UPT, UR6, 0xffff, UPT ;  /* 0x0000ffff0600788c */ /* 0x000fe2000bf04070 */
[----:B------:R-:W-:Y:S01]  /*221e0*/  VIADD R16, R6, 0x1 ;  /* 0x0000000106107836 */ /* 0x000fe20000000000 */
[----:B------:R-:W-:-:S02]  /*221f0*/  USHF.L.U32 UR22, UR9, UR4, URZ ;  /* 0x0000000409167299 */ /* 0x000fc4000800063f */
[----:B------:R-:W-:Y:S02]  /*22200*/  ULOP3.LUT UR7, UR4, 0x1, URZ, 0xfc, !UPT ;  /* 0x0000000104077892 */ /* 0x000fe4000f8efc3f */
[----:B------:R-:W-:Y:S02]  /*22210*/  UIMAD.WIDE.U32 UR4, UR5, UR8, URZ ;  /* 0x00000008050472a5 */ /* 0x000fe4000f8e003f */
[----:B------:R-:W-:Y:S01]  /*22220*/  USEL UR6, UR6, 0xffff, !UP0 ;  /* 0x0000ffff06067887 */ /* 0x000fe2000c000000 */
[----:B------:R-:W-:Y:S01]  /*22230*/  ULDC UR8, c[0x0][0x14] ;  /* 0x0000050000087ab9 */ /* 0x000fe20000000800 */
[----:B------:R-:W-:Y:S02]  /*22240*/  USHF.L.U32 UR7, UR9, UR7, URZ ;  /* 0x0000000709077299 */ /* 0x000fe4000800063f */
[----:B------:R-:W-:Y:S02]  /*22250*/  UIMAD.WIDE.U32 UR30, UR4, UR8, URZ ;  /* 0x00000008041e72a5 */ /* 0x000fe4000f8e003f */
[----:B------:R-:W-:-:S02]  /*22260*/  UIMAD UR23, UR5, UR8, URZ ;  /* 0x00000008051772a4 */ /* 0x000fc4000f8e023f */
[----:B------:R-:W-:Y:S02]  /*22270*/  ULOP3.LUT UR6, UR6, 0xffff, URZ, 0xc0, !UPT ;  /* 0x0000ffff06067892 */ /* 0x000fe4000f8ec03f */
[----:B------:R-:W-:Y:S02]  /*22280*/  ULOP3.LUT UR21, UR21, 0x80, URZ, 0xc0, !UPT ;  /* 0x0000008015157892 */ /* 0x000fe4000f8ec03f */
[----:B------:R-:W-:Y:S02]  /*22290*/  ULOP3.LUT UR22, UR22, UR7, URZ, 0xfc, !UPT ;  /* 0x0000000716167292 */ /* 0x000fe4000f8efc3f */
[----:B------:R-:W-:Y:S02]  /*222a0*/  UIADD3 UR23, UR31, UR23, URZ ;  /* 0x000000171f177290 */ /* 0x000fe4000fffe03f */
[----:B------:R-:W-:-:S12]  /*222b0*/  USHF.L.U32 UR29, UR29, UR6, URZ ;  /* 0x000000061d1d7299 */ /* 0x000fd8000800063f */
.L_x_561:
[----:B------:R-:W-:-:S03]  /*222c0*/  UMOV UR4, 0xffffffff ;  /* 0xffffffff00047882 */ /* 0x000fc60000000000 */
[----:B------:R-:W-:Y:S05]  /*222d0*/  BRA.DIV UR4, `(.L_x_551) ;  /* 0x0000000e04ec7947 */ /* 0x000fea000b800000 */
[----:B------:R-:W-:-:S13]  /*222e0*/  ELECT P6, URZ, PT ;  /* 0x00000000003f782f */ /* 0x000fda00038c0000 */
.L_x_571:
[----:B------:R-:W0:Y:S01]  /*222f0*/  LDC R4, c[0x0][0x28c] ;  /* 0x0000a300ff047b82 */ /* 0x000e220000000800 */
[----:B------:R-:W-:Y:S01]  /*22300*/  BSSY B1, `(.L_x_552) ;  /* 0x000004a000017945 */ /* 0x000fe20003800000 */
[----:B0-----:R-:W-:-:S13]  /*22310*/  ISETP.LT.OR P6, PT, R4, 0x1, !P6 ;  /* 0x000000010400780c */ /* 0x001fda00077c1670 */
[----:B------:R-:W-:Y:S05]  /*22320*/  @P6 BRA `(.L_x_553) ;  /* 0x00000004001c6947 */ /* 0x000fea0003800000 */
[----:B------:R-:W-:Y:S01]  /*22330*/  LEA R3, R3, UR45, 0x1 ;  /* 0x0000002d03037c11 */ /* 0x000fe2000f8e08ff */
[----:B------:R-:W-:Y:S01]  /*22340*/  IMAD.MOV.U32 R13, RZ, RZ, RZ ;  /* 0x000000ffff0d7224 */ /* 0x000fe200078e00ff */
[----:B------:R-:W-:Y:S01]  /*22350*/  LEA R2, R2, UR21, 0x8 ;  /* 0x0000001502027c11 */ /* 0x000fe2000f8e40ff */
[----:B------:R-:W-:Y:S01]  /*22360*/  IMAD.MOV.U32 R4, RZ, RZ, R16 ;  /* 0x000000ffff047224 */ /* 0x000fe200078e0010 */
[----:B------:R-:W-:Y:S01]  /*22370*/  SHF.L.U32 R3, R3, 0x7, RZ ;  /* 0x0000000703037819 */ /* 0x000fe200000006ff */
[----:B------:R-:W-:Y:S01]  /*22380*/  IMAD.MOV.U32 R5, RZ, RZ, R0 ;  /* 0x000000ffff057224 */ /* 0x000fe200078e0000 */
[----:B------:R-:W-:-:S07]  /*22390*/  MOV R8, R7 ;  /* 0x0000000700087202 */ /* 0x000fce0000000f00 */
.L_x_556:
[----:B------:R-:W0:Y:S01]  /*223a0*/  S2R R12, SR_CgaCtaId ;  /* 0x00000000000c7919 */ /* 0x000e220000008800 */
[----:B------:R-:W-:Y:S01]  /*223b0*/  MOV R11, 0x400 ;  /* 0x00000400000b7802 */ /* 0x000fe20000000f00 */
[----:B------:R-:W1:Y:S03]  /*223c0*/  S2R R14, SR_TID.X ;  /* 0x00000000000e7919 */ /* 0x000e660000002100 */
[----:B0-----:R-:W-:Y:S02]  /*223d0*/  LEA R15, R12, R11, 0x18 ;  /* 0x0000000b0c0f7211 */ /* 0x001fe400078ec0ff */
[----:B------:R-:W-:Y:S02]  /*223e0*/  SHF.L.U32 R11, R5, 0x1f, RZ ;  /* 0x0000001f050b7819 */ /* 0x000fe400000006ff */
[----:B-1----:R-:W-:Y:S01]  /*223f0*/  LOP3.LUT P1, RZ, R14, 0x7f, RZ, 0xc0, !PT ;  /* 0x0000007f0eff7812 */ /* 0x002fe2000782c0ff */
[----:B------:R-:W-:-:S04]  /*22400*/  IMAD R12, R8, 0x8, R15 ;  /* 0x00000008080c7824 */ /* 0x000fc800078e020f */
[----:B------:R-:W0:Y:S02]  /*22410*/  SYNCS.PHASECHK.TRANS64.TRYWAIT P0, [R12+URZ+0x18], R11 ;  /* 0x0000180b0c0075a7 */ /* 0x000e24000800017f */
[----:B0-----:R-:W-:Y:S06]  /*22420*/  @!P0 BRA `(.L_x_554) ;  /* 0x0000000c00b88947 */ /* 0x001fec0003800000 */
.L_x_572:
[----:B0-----:R-:W0:Y:S01]  /*22430*/  @!P1 LDC R11, c[0x0][0x500] ;  /* 0x00014000ff0b9b82 */ /* 0x001e220000000800 */
[----:B------:R-:W-:-:S04]  /*22440*/  UPRMT UR4, UR44, 0x9910, URZ ;  /* 0x000099102c047896 */ /* 0x000fc8000800003f */
[----:B------:R-:W-:-:S06]  /*22450*/  UISETP.NE.AND UP0, UPT, UR4, 0x2, UPT ;  /* 0x000000020400788c */ /* 0x000fcc000bf05270 */
[----:B------:R-:W-:Y:S01]  /*22460*/  PLOP3.LUT P0, PT, PT, PT, UP0, 0x80, 0x0 ;  /* 0x000000000000781c */ /* 0x000fe20003f0f008 */
[----:B0-----:R0:W-:-:S12]  /*22470*/  @!P1 SYNCS.ARRIVE.TRANS64 RZ, [R12+URZ], R11 ;  /* 0x0000000b0cff99a7 */ /* 0x0011d8000800003f */
[----:B------:R-:W-:Y:S05]  /*22480*/  @P0 BRA `(.L_x_555) ;  /* 0x0000000000040947 */ /* 0x000fea0003800000 */
[----:B------:R-:W-:Y:S01]  /*22490*/  BPT.TRAP 0x1 ;  /* 0x000000040000795c */ /* 0x000fe20000300000 */
.L_x_555:
[----:B------:R-:W-:Y:S01]  /*224a0*/  R2UR UR8, R8 ;  /* 0x00000000080872ca */ /* 0x000fe200000e0000 */
[----:B------:R-:W-:Y:S01]  /*224b0*/  VIADD R4, R4, 0xffffffff ;  /* 0xffffffff04047836 */ /* 0x000fe20000000000 */
[----:B------:R-:W-:Y:S01]  /*224c0*/  R2UR UR10, R15 ;  /* 0x000000000f0a72ca */ /* 0x000fe200000e0000 */
[----:B------:R-:W-:Y:S01]  /*224d0*/  UIADD3 UR4, UP0, UR40, 0xf0, URZ ;  /* 0x000000f028047890 */ /* 0x000fe2000ff1e03f */
[----:B------:R-:W-:Y:S01]  /*224e0*/  R2UR UR34, R13 ;  /* 0x000000000d2272ca */ /* 0x000fe200000e0000 */
[----:B------:R-:W-:Y:S01]  /*224f0*/  UIADD3 UR42, UP1, UR40, 0x1f0, URZ ;  /* 0x000001f0282a7890 */ /* 0x000fe2000ff3e03f */
[----:B------:R-:W-:Y:S01]  /*22500*/  R2UR UR33, R12 ;  /* 0x000000000c2172ca */ /* 0x000fe200000e0000 */
[----:B------:R-:W-:Y:S01]  /*22510*/  UIADD3.X UR5, URZ, UR41, URZ, UP0, !UPT ;  /* 0x000000293f057290 */ /* 0x000fe200087fe43f */
[----:B------:R-:W-:Y:S01]  /*22520*/  R2UR UR35, R3 ;  /* 0x00000000032372ca */ /* 0x000fe200000e0000 */
[----:B------:R-:W-:Y:S01]  /*22530*/  UPRMT UR37, URZ, 0x5410, UR29 ;  /* 0x000054103f257896 */ /* 0x000fe2000800001d */
[----:B------:R-:W-:Y:S01]  /*22540*/  R2UR UR36, R10 ;  /* 0x000000000a2472ca */ /* 0x000fe200000e0000 */
[----:B------:R-:W-:Y:S01]  /*22550*/  UIADD3.X UR43, URZ, UR41, URZ, UP1, !UPT ;  /* 0x000000293f2b7290 */ /* 0x000fe20008ffe43f */
[----:B------:R-:W-:Y:S01]  /*22560*/  R2UR UR19, R2 ;  /* 0x00000000021372ca */ /* 0x000fe200000e0000 */
[----:B------:R-:W-:Y:S01]  /*22570*/  USHF.L.U32 UR8, UR8, 0xe, URZ ;  /* 0x0000000e08087899 */ /* 0x000fe2000800063f */
[----:B------:R-:W-:Y:S01]  /*22580*/  ISETP.GT.AND P1, PT, R4, 0x1, PT ;  /* 0x000000010400780c */ /* 0x000fe20003f24270 */
[----:B------:R-:W-:Y:S01]  /*22590*/  UPRMT UR47, URZ, 0x5410, UR22 ;  /* 0x000054103f2f7896 */ /* 0x000fe20008000016 */
[----:B------:R-:W-:Y:S01]  /*225a0*/  VIADD R8, R8, 0x1 ;  /* 0x0000000108087836 */ /* 0x000fe20000000000 */
[----:B------:R-:W-:Y:S01]  /*225b0*/  ULEA UR9, UR45, UR8, 0xc ;  /* 0x000000082d097291 */ /* 0x000fe2000f8e603f */
[----:B------:R-:W-:Y:S01]  /*225c0*/  IADD3 R13, R13, 0x40, RZ ;  /* 0x000000400d0d7810 */ /* 0x000fe20007ffe0ff */
[----:B------:R-:W-:-:S02]  /*225d0*/  ULOP3.LUT UR8, UR8, 0x1000, UR46, 0xf8, !UPT ;  /* 0x0000100008087892 */ /* 0x000fc4000f8ef82e */
[----:B------:R-:W-:Y:S01]  /*225e0*/  ULEA UR24, UR9, UR10, 0x2 ;  /* 0x0000000a09187291 */ /* 0x000fe2000f8e103f */
[C---:B------:R-:W-:Y:S01]  /*225f0*/  ISETP.NE.AND P0, PT, R8.reuse, 0x3, PT ;  /* 0x000000030800780c */ /* 0x040fe20003f05270 */
[----:B------:R-:W-:Y:S02]  /*22600*/  ULEA UR8, UR8, UR10, 0x2 ;  /* 0x0000000a08087291 */ /* 0x000fe4000f8e103f */
[----:B------:R-:W-:Y:S01]  /*22610*/  UIADD3 UR32, UR24, 0x100, URZ ;  /* 0x0000010018207890 */ /* 0x000fe2000fffe03f */
[----:B0-----:R-:W-:Y:S01]  /*22620*/  SEL R12, RZ, 0x1, P0 ;  /* 0x00000001ff0c7807 */ /* 0x001fe20000000000 */
[----:B------:R-:W-:Y:S01]  /*22630*/  UIADD3 UR26, UR34, 0x20, URZ ;  /* 0x00000020221a7890 */ /* 0x000fe2000fffe03f */
[----:B------:R-:W-:Y:S01]  /*22640*/  SEL R8, R8, RZ, P0 ;  /* 0x000000ff08087207 */ /* 0x000fe20000000000 */
[----:B------:R-:W-:Y:S01]  /*22650*/  UIADD3 UR24, UR24, 0x8100, URZ ;  /* 0x0000810018187890 */ /* 0x000fe2000fffe03f */
[----:B------:R-:W-:Y:S01]  /*22660*/  LOP3.LUT R5, R5, R12, RZ, 0x3c, !PT ;  /* 0x0000000c05057212 */ /* 0x000fe200078e3cff */
[----:B------:R-:W-:-:S02]  /*22670*/  UIADD3 UR16, UR8, 0x30100, URZ ;  /* 0x0003010008107890 */ /* 0x000fc4000fffe03f */
[----:B------:R-:W-:Y:S01]  /*22680*/  UIADD3 UR8, UR8, 0x38100, URZ ;  /* 0x0003810008087890 */ /* 0x000fe2000fffe03f */
[----:B------:R-:W-:Y:S01]  /*22690*/  UMOV UR6, 0x0 ;  /* 0x0000000000067882 */ /* 0x000fe20000000000 */
[----:B------:R-:W-:Y:S01]  /*226a0*/  UMOV UR7, 0x10000000 ;  /* 0x1000000000077882 */ /* 0x000fe20000000000 */
[----:B------:R-:W-:Y:S01]  /*226b0*/  UMOV UR25, UR33 ;  /* 0x0000002100197c82 */ /* 0x000fe20008000000 */
[----:B------:R-:W-:Y:S01]  /*226c0*/  UMOV UR27, UR35 ;  /* 0x00000023001b7c82 */ /* 0x000fe20008000000 */
[----:B------:R-:W-:Y:S01]  /*226d0*/  UMOV UR28, UR36 ;  /* 0x00000024001c7c82 */ /* 0x000fe20008000000 */
[----:B------:R-:W-:Y:S01]  /*226e0*/  UMOV UR17, UR33 ;  /* 0x0000002100117c82 */ /* 0x000fe20008000000 */
[----:B------:R-:W-:Y:S01]  /*226f0*/  UMOV UR18, UR34 ;  /* 0x0000002200127c82 */ /* 0x000fe20008000000 */
[----:B------:R-:W-:Y:S01]  /*22700*/  UMOV UR20, UR36 ;  /* 0x0000002400147c82 */ /* 0x000fe20008000000 */
[----:B------:R0:W-:Y:S01]  /*22710*/  UTMALDG.3D.MULTICAST [UR32], [UR4], UR37, desc[UR6] ;  /* 0x00000620040073b4 */ /* 0x0001e20008011825 */
[----:B------:R-:W-:Y:S01]  /*22720*/  UMOV UR9, UR33 ;  /* 0x0000002100097c82 */ /* 0x000fe20008000000 */
[----:B------:R-:W-:Y:S01]  /*22730*/  UMOV UR11, UR19 ;  /* 0x00000013000b7c82 */ /* 0x000fe20008000000 */
[----:B------:R-:W-:Y:S01]  /*22740*/  UMOV UR12, UR36 ;  /* 0x00000024000c7c82 */ /* 0x000fe20008000000 */
[----:B------:R-:W-:Y:S01]  /*22750*/  UMOV UR10, UR26 ;  /* 0x0000001a000a7c82 */ /* 0x000fe20008000000 */
[----:B------:R0:W-:Y:S01]  /*22760*/  UTMALDG.3D.MULTICAST [UR24], [UR4], UR37, desc[UR6] ;  /* 0x00000618040073b4 */ /* 0x0001e20008011825 */
[----:B------:R0:W-:Y:S01]  /*22770*/  UTMALDG.3D.MULTICAST [UR16], [UR42], UR47, desc[UR6] ;  /* 0x000006102a0073b4 */ /* 0x0001e2000801182f */
[----:B------:R0:W-:Y:S02]  /*22780*/  UTMALDG.3D.MULTICAST [UR8], [UR42], UR47, desc[UR6] ;  /* 0x000006082a0073b4 */ /* 0x0001e4000801182f */
[----:B0-----:R-:W-:Y:S05]  /*22790*/  @P1 BRA `(.L_x_556) ;  /* 0xfffffffc00001947 */ /* 0x001fea000383ffff */
.L_x_553:
[----:B------:R-:W-:Y:S05]  /*227a0*/  BSYNC B1 ;  /* 0x0000000000017941 */ /* 0x000fea0003800000 */
.L_x_552:
[----:B------:R-:W2:Y:S01]  /*227b0*/  LDL.LU R15, [R1+0x200] ;  /* 0x00020000010f7983 */ /* 0x000ea20000300800 */
[----:B------:R-:W-:Y:S01]  /*227c0*/  LOP3.LUT P0, RZ, R9, 0xff, RZ, 0xc0, !PT ;  /* 0x000000ff09ff7812 */ /* 0x000fe2000780c0ff */
[C---:B------:R-:W-:Y:S01]  /*227d0*/  IMAD.IADD R4, R6.reuse, 0x1, R7 ;  /* 0x0000000106047824 */ /* 0x040fe200078e0207 */
[----:B------:R-:W-:Y:S01]  /*227e0*/  ULDC.64 UR4, c[0x0][0x650] ;  /* 0x0001940000047ab9 */ /* 0x000fe20000000a00 */
[----:B------:R-:W3:Y:S01]  /*227f0*/  LDL.LU R14, [R1+0x204] ;  /* 0x00020400010e7983 */ /* 0x000ee20000300800 */
[----:B------:R-:W-:Y:S01]  /*22800*/  ISETP.GE.U32.AND P1, PT, R6, 0x3, PT ;  /* 0x000000030600780c */ /* 0x000fe20003f26070 */
[----:B------:R-:W-:Y:S01]  /*22810*/  BSSY B1, `(.L_x_557) ;  /* 0x0000072000017945 */ /* 0x000fe20003800000 */
[----:B------:R-:W-:Y:S02]  /*22820*/  MOV R10, 0xffffffff ;  /* 0xffffffff000a7802 */ /* 0x000fe40000000f00 */
[----:B------:R-:W-:-:S05]  /*22830*/  PRMT R9, RZ, 0x7610, R9 ;  /* 0x00007610ff097816 */ /* 0x000fca0000000009 */
[----:B------:R-:W0:Y:S01]  /*22840*/  @P0 S2R R3, SR_CgaCtaId ;  /* 0x0000000000030919 */ /* 0x000e220000008800 */
[----:B------:R-:W-:-:S04]  /*22850*/  @P0 MOV R2, 0x400 ;  /* 0x0000040000020802 */ /* 0x000fc80000000f00 */
[----:B0-----:R-:W-:-:S04]  /*22860*/  @P0 LEA R2, R3, R2, 0x18 ;  /* 0x0000000203020211 */ /* 0x001fc800078ec0ff */
[----:B------:R0:W-:Y:S01]  /*22870*/  @P0 SYNCS.ARRIVE.TRANS64.A1T0 RZ, [R2+URZ+0x48], RZ ;  /* 0x000048ff02ff09a7 */ /* 0x0001e2000810003f */
[----:B------:R-:W-:-:S04]  /*22880*/  ISETP.GT.U32.AND P0, PT, R4, 0x2, PT ;  /* 0x000000020400780c */ /* 0x000fc80003f04070 */
[----:B------:R-:W-:Y:S01]  /*22890*/  ISETP.LT.U32.AND P0, PT, R6, 0x3, P0 ;  /* 0x000000030600780c */ /* 0x000fe20000701070 */
[----:B0-----:R-:W-:-:S04]  /*228a0*/  IMAD.WIDE.U32 R2, R4, -0x55555555, RZ ;  /* 0xaaaaaaab04027825 */ /* 0x001fc800078e00ff */
[----:B------:R-:W-:Y:S01]  /*228b0*/  IMAD.MOV.U32 R2, RZ, RZ, -0x1 ;  /* 0xffffffffff027424 */ /* 0x000fe200078e00ff */
[----:B------:R-:W-:Y:S02]  /*228c0*/  SHF.R.U32.HI R5, RZ, 0x1, R3 ;  /* 0x00000001ff057819 */ /* 0x000fe40000011603 */
[----:B------:R-:W-:-:S03]  /*228d0*/  SEL R3, RZ, 0x1, !P0 ;  /* 0x00000001ff037807 */ /* 0x000fc60004000000 */
[--C-:B------:R-:W-:Y:S01]  /*228e0*/  IMAD R7, R5, -0x3, R4.reuse ;  /* 0xfffffffd05077824 */ /* 0x100fe200078e0204 */
[----:B------:R-:W-:Y:S01]  /*228f0*/  LOP3.LUT R0, R0, R3, RZ, 0x3c, !PT ;  /* 0x0000000300007212 */ /* 0x000fe200078e3cff */
[----:B------:R-:W-:Y:S01]  /*22900*/  IMAD.MOV.U32 R3, RZ, RZ, -0x1 ;  /* 0xffffffffff037424 */ /* 0x000fe200078e00ff */
[----:B------:R-:W-:Y:S02]  /*22910*/  PRMT R4, RZ, 0x7610, R4 ;  /* 0x00007610ff047816 */ /* 0x000fe40000000004 */
[----:B------:R-:W-:Y:S02]  /*22920*/  @P1 LOP3.LUT R0, R0, 0x1, R5, 0x78, !PT ;  /* 0x0000000100001812 */ /* 0x000fe400078e7805 */
[----:B---3--:R-:W-:-:S04]  /*22930*/  IADD3 R14, P0, R14, UR30, RZ ;  /* 0x0000001e0e0e7c10 */ /* 0x008fc8000ff1e0ff */
[----:B--2---:R-:W-:Y:S01]  /*22940*/  IADD3.X R15, R15, UR23, RZ, P0, !PT ;  /* 0x000000170f0f7c10 */ /* 0x004fe200087fe4ff */
[----:B------:R0:W-:Y:S01]  /*22950*/  STL [R1+0x204], R14 ;  /* 0x0002040e01007387 */ /* 0x0001e20000100800 */
[----:B------:R-:W-:-:S03]  /*22960*/  ISETP.GE.U32.AND P0, PT, R14, UR4, PT ;  /* 0x000000040e007c0c */ /* 0x000fc6000bf06070 */
[----:B------:R0:W-:Y:S01]  /*22970*/  STL [R1+0x200], R15 ;  /* 0x0002000f01007387 */ /* 0x0001e20000100800 */
[----:B------:R-:W-:-:S13]  /*22980*/  ISETP.GE.U32.AND.EX P0, PT, R15, UR5, PT, P0 ;  /* 0x000000050f007c0c */ /* 0x000fda000bf06100 */
[----:B0-----:R-:W-:Y:S05]  /*22990*/  @P0 BRA `(.L_x_558) ;  /* 0x0000000400640947 */ /* 0x001fea0003800000 */
[----:B------:R-:W0:Y:S01]  /*229a0*/  S2R R8, SR_CTAID.X ;  /* 0x0000000000087919 */ /* 0x000e220000002500 */
[----:B------:R-:W-:Y:S01]  /*229b0*/  ULDC UR4, c[0x0][0x150] ;  /* 0x0000540000047ab9 */ /* 0x000fe20000000800 */
[----:B------:R-:W1:Y:S01]  /*229c0*/  LDC R3, c[0x0][0x144] ;  /* 0x00005100ff037b82 */ /* 0x000e620000000800 */
[----:B------:R-:W-:Y:S01]  /*229d0*/  UISETP.NE.AND UP0, UPT, UR39, URZ, UPT ;  /* 0x0000003f2700728c */ /* 0x000fe2000bf05270 */
[----:B------:R-:W2:Y:S01]  /*229e0*/  S2R R5, SR_CTAID.Y ;  /* 0x0000000000057919 */ /* 0x000ea20000002600 */
[----:B------:R-:W-:-:S04]  /*229f0*/  ULDC UR7, c[0x0][0x630] ;  /* 0x00018c0000077ab9 */ /* 0x000fc80000000800 */
[----:B------:R-:W-:Y:S01]  /*22a00*/  PLOP3.LUT P0, PT, PT, PT, UP0, 0x80, 0x0 ;  /* 0x000000000000781c */ /* 0x000fe20003f0f008 */
[----:B------:R-:W3:Y:S01]  /*22a10*/  LDC R12, c[0x0][0x148] ;  /* 0x00005200ff0c7b82 */ /* 0x000ee20000000800 */
[----:B0-----:R-:W-:Y:S02]  /*22a20*/  I2FP.F32.U32 R2, R8 ;  /* 0x0000000800027245 */ /* 0x001fe40000201000 */
[----:B--2---:R-:W-:-:S03]  /*22a30*/  I2FP.F32.U32 R4, R5 ;  /* 0x0000000500047245 */ /* 0x004fc60000201000 */
[----:B------:R-:W-:Y:S01]  /*22a40*/  FMUL R2, R2, UR4 ;  /* 0x0000000402027c20 */ /* 0x000fe20008400000 */
[----:B------:R-:W-:Y:S02]  /*22a50*/  ULDC UR4, c[0x0][0x154] ;  /* 0x0000550000047ab9 */ /* 0x000fe40000000800 */
[----:B------:R-:W-:Y:S01]  /*22a60*/  FMUL R10, R4, UR4 ;  /* 0x00000004040a7c20 */ /* 0x000fe20008400000 */
[----:B------:R-:W-:Y:S02]  /*22a70*/  ULDC.64 UR4, c[0x0][0x628] ;  /* 0x00018a0000047ab9 */ /* 0x000fe40000000a00 */
[----:B------:R-:W0:Y:S08]  /*22a80*/  F2I.U32.TRUNC.NTZ R2, R2 ;  /* 0x0000000200027305 */ /* 0x000e30000020f000 */
[----:B------:R-:W2:Y:S01]  /*22a90*/  F2I.U32.TRUNC.NTZ R10, R10 ;  /* 0x0000000a000a7305 */ /* 0x000ea2000020f000 */
[----:B0-----:R-:W-:-:S02]  /*22aa0*/  IMAD.MOV R4, RZ, RZ, -R2 ;  /* 0x000000ffff047224 */ /* 0x001fc400078e0a02 */
[----:B------:R-:W-:Y:S02]  /*22ab0*/  IMAD.MOV.U32 R2, RZ, RZ, R14 ;  /* 0x000000ffff027224 */ /* 0x000fe400078e000e */
[----:B-1----:R-:W-:Y:S02]  /*22ac0*/  IMAD R8, R3, R4, R8 ;  /* 0x0000000403087224 */ /* 0x002fe400078e0208 */
[----:B--2---:R-:W-:-:S04]  /*22ad0*/  IMAD.MOV R3, RZ, RZ, -R10 ;  /* 0x000000ffff037224 */ /* 0x004fc800078e0a0a */
[----:B---3--:R-:W-:Y:S01]  /*22ae0*/  @P0 IMAD R8, R12, R3, R5 ;  /* 0x000000030c080224 */ /* 0x008fe200078e0205 */
[----:B------:R-:W-:Y:S02]  /*22af0*/  ISETP.NE.U32.AND P0, PT, RZ, UR4, PT ;  /* 0x00000004ff007c0c */ /* 0x000fe4000bf05070 */
[----:B------:R-:W-:Y:S02]  /*22b00*/  MOV R3, R15 ;  /* 0x0000000f00037202 */ /* 0x000fe40000000f00 */
[----:B------:R-:W-:-:S13]  /*22b10*/  ISETP.NE.AND.EX P0, PT, RZ, UR5, PT, P0 ;  /* 0x00000005ff007c0c */ /* 0x000fda000bf05300 */
[----:B------:R-:W-:Y:S05]  /*22b20*/  @!P0 BRA `(.L_x_559) ;  /* 0x0000000000288947 */ /* 0x000fea0003800000 */
[----:B------:R-:W-:Y:S02]  /*22b30*/  ULDC UR6, c[0x0][0x634] ;  /* 0x00018d0000067ab9 */ /* 0x000fe40000000800 */
[----:B------:R-:W-:-:S05]  /*22b40*/  IADD3 R3, P0, R14, UR6, RZ ;  /* 0x000000060e037c10 */ /* 0x000fca000ff1e0ff */
[----:B------:R-:W-:-:S04]  /*22b50*/  IMAD.X R11, RZ, RZ, R15, P0 ;  /* 0x000000ffff0b7224 */ /* 0x000fc800000e060f */
[----:B------:R-:W-:-:S04]  /*22b60*/  IMAD.WIDE.U32 R4, R11, UR4, RZ ;  /* 0x000000040b047c25 */ /* 0x000fc8000f8e00ff */
[----:B------:R-:W-:-:S04]  /*22b70*/  IMAD.WIDE.U32 R4, P0, R3, UR5, R4 ;  /* 0x0000000503047c25 */ /* 0x000fc8000f800004 */
[----:B------:R-:W-:-:S04]  /*22b80*/  IMAD.WIDE.U32 R2, R3, UR4, RZ ;  /* 0x0000000403027c25 */ /* 0x000fc8000f8e00ff */
[----:B------:R-:W-:Y:S01]  /*22b90*/  IMAD.MOV.U32 R2, RZ, RZ, R5 ;  /* 0x000000ffff027224 */ /* 0x000fe200078e0005 */
[----:B------:R-:W-:Y:S01]  /*22ba0*/  IADD3 RZ, P1, R3, R4, RZ ;  /* 0x0000000403ff7210 */ /* 0x000fe20007f3e0ff */
[----:B------:R-:W-:-:S04]  /*22bb0*/  IMAD.X R3, RZ, RZ, RZ, P0 ;  /* 0x000000ffff037224 */ /* 0x000fc800000e06ff */
[----:B------:R-:W-:-:S08]  /*22bc0*/  IMAD.WIDE.U32.X R2, R11, UR5, R2, P1 ;  /* 0x000000050b027c25 */ /* 0x000fd000088e0402 */
.L_x_559:
[--C-:B------:R-:W-:Y:S01]  /*22bd0*/  SHF.R.U64 R10, R2, UR7, R3.reuse ;  /* 0x00000007020a7c19 */ /* 0x100fe20008001203 */
[----:B------:R-:W-:Y:S01]  /*22be0*/  ULDC.64 UR4, c[0x0][0x620] ;  /* 0x0001880000047ab9 */ /* 0x000fe20000000a00 */
[----:B------:R-:W-:Y:S01]  /*22bf0*/  SHF.R.U32.HI R2, RZ, UR7, R3 ;  /* 0x00000007ff027c19 */ /* 0x000fe20008011603 */
[----:B------:R-:W-:Y:S01]  /*22c00*/  IMAD.MOV.U32 R3, RZ, RZ, R15 ;  /* 0x000000ffff037224 */ /* 0x000fe200078e000f */
[----:B------:R-:W-:Y:S01]  /*22c10*/  IADD3 R11, P0, RZ, -R10, RZ ;  /* 0x8000000aff0b7210 */ /* 0x000fe20007f1e0ff */
[----:B------:R-:W-:-:S03]  /*22c20*/  ULDC.64 UR6, c[0x0][0x640] ;  /* 0x0001900000067ab9 */ /* 0x000fc60000000a00 */
[----:B------:R-:W-:Y:S02]  /*22c30*/  IADD3.X R2, RZ, ~R2, RZ, P0, !PT ;  /* 0x80000002ff027210 */ /* 0x000fe400007fe4ff */
[----:B------:R-:W-:-:S03]  /*22c40*/  ISETP.NE.U32.AND P0, PT, RZ, UR6, PT ;  /* 0x00000006ff007c0c */ /* 0x000fc6000bf05070 */
[----:B------:R-:W-:Y:S01]  /*22c50*/  IMAD R2, R2, UR4, RZ ;  /* 0x0000000402027c24 */ /* 0x000fe2000f8e02ff */
[----:B------:R-:W-:-:S03]  /*22c60*/  ISETP.NE.AND.EX P0, PT, RZ, UR7, PT, P0 ;  /* 0x00000007ff007c0c */ /* 0x000fc6000bf05300 */
[----:B------:R-:W-:Y:S02]  /*22c70*/  IMAD R5, R11, UR5, R2 ;  /* 0x000000050b057c24 */ /* 0x000fe4000f8e0202 */
[----:B------:R-:W-:-:S04]  /*22c80*/  IMAD.MOV.U32 R2, RZ, RZ, R14 ;  /* 0x000000ffff027224 */ /* 0x000fc800078e000e */
[----:B------:R-:W-:Y:S01]  /*22c90*/  IMAD.WIDE.U32 R2, R11, UR4, R2 ;  /* 0x000000040b027c25 */ /* 0x000fe2000f8e0002 */
[----:B------:R-:W-:-:S03]  /*22ca0*/  ULDC UR4, c[0x0][0x618] ;  /* 0x0001860000047ab9 */ /* 0x000fc60000000800 */
[----:B------:R-:W-:-:S05]  /*22cb0*/  IMAD.IADD R3, R3, 0x1, R5 ;  /* 0x0000000103037824 */ /* 0x000fca00078e0205 */
[--C-:B------:R-:W-:Y:S02]  /*22cc0*/  SHF.R.U64 R11, R2, UR4, R3.reuse ;  /* 0x00000004020b7c19 */ /* 0x100fe40008001203 */
[----:B------:R-:W-:Y:S01]  /*22cd0*/  SHF.R.U32.HI R2, RZ, UR4, R3 ;  /* 0x00000004ff027c19 */ /* 0x000fe20008011603 */
[----:B------:R-:W-:-:S03]  /*22ce0*/  ULDC UR4, c[0x0][0x608] ;  /* 0x0001820000047ab9 */ /* 0x000fc60000000800 */
[--C-:B------:R-:W-:Y:S02]  /*22cf0*/  SHF.R.U32.HI R3, RZ, UR4, R2.reuse ;  /* 0x00000004ff037c19 */ /* 0x100fe40008011602 */
[----:B------:R-:W-:Y:S01]  /*22d00*/  SHF.R.U64 R12, R11, UR4, R2 ;  /* 0x000000040b0c7c19 */ /* 0x000fe20008001202 */
[----:B------:R-:W-:Y:S02]  /*22d10*/  ULDC UR4, c[0x0][0x658] ;  /* 0x0001960000047ab9 */ /* 0x000fe40000000800 */
[--C-:B------:R-:W-:Y:S02]  /*22d20*/  SHF.R.U32.HI R14, RZ, UR4, R3.reuse ;  /* 0x00000004ff0e7c19 */ /* 0x100fe40008011603 */
[----:B------:R-:W-:-:S03]  /*22d30*/  SHF.R.U64 R13, R12, UR4, R3 ;  /* 0x000000040c0d7c19 */ /* 0x000fc60008001203 */
[----:B------:R-:W-:Y:S01]  /*22d40*/  IMAD.MOV.U32 R3, RZ, RZ, R14 ;  /* 0x000000ffff037224 */ /* 0x000fe200078e000e */
[----:B------:R-:W-:Y:S01]  /*22d50*/  MOV R2, R13 ;  /* 0x0000000d00027202 */ /* 0x000fe20000000f00 */
[----:B------:R-:W-:Y:S06]  /*22d60*/  @!P0 BRA `(.L_x_560) ;  /* 0x0000000000288947 */ /* 0x000fec0003800000 */
[----:B------:R-:W-:Y:S02]  /*22d70*/  ULDC UR4, c[0x0][0x64c] ;  /* 0x0001930000047ab9 */ /* 0x000fe40000000800 */
[----:B------:R-:W-:-:S05]  /*22d80*/  IADD3 R3, P0, R13, UR4, RZ ;  /* 0x000000040d037c10 */ /* 0x000fca000ff1e0ff */
[----:B------:R-:W-:-:S04]  /*22d90*/  IMAD.X R14, RZ, RZ, R14, P0 ;  /* 0x000000ffff0e7224 */ /* 0x000fc800000e060e */
[----:B------:R-:W-:-:S04]  /*22da0*/  IMAD.WIDE.U32 R4, R14, UR6, RZ ;  /* 0x000000060e047c25 */ /* 0x000fc8000f8e00ff */
[----:B------:R-:W-:-:S04]  /*22db0*/  IMAD.WIDE.U32 R4, P0, R3, UR7, R4 ;  /* 0x0000000703047c25 */ /* 0x000fc8000f800004 */
[----:B------:R-:W-:Y:S01]  /*22dc0*/  IMAD.WIDE.U32 R2, R3, UR6, RZ ;  /* 0x0000000603027c25 */ /* 0x000fe2000f8e00ff */
[----:B------:R-:W-:-:S04]  /*22dd0*/  MOV R2, R5 ;  /* 0x0000000500027202 */ /* 0x000fc80000000f00 */
[----:B------:R-:W-:Y:S01]  /*22de0*/  IADD3 RZ, P1, R3, R4, RZ ;  /* 0x0000000403ff7210 */ /* 0x000fe20007f3e0ff */
[----:B------:R-:W-:-:S04]  /*22df0*/  IMAD.X R3, RZ, RZ, RZ, P0 ;  /* 0x000000ffff037224 */ /* 0x000fc800000e06ff */
[----:B------:R-:W-:-:S08]  /*22e00*/  IMAD.WIDE.U32.X R2, R14, UR7, R2, P1 ;  /* 0x000000070e027c25 */ /* 0x000fd000088e0402 */
.L_x_560:
[----:B------:R-:W-:Y:S01]  /*22e10*/  ULDC UR4, c[0x0][0x648] ;  /* 0x0001920000047ab9 */ /* 0x000fe20000000800 */
[----:B------:R-:W-:Y:S01]  /*22e20*/  LOP3.LUT R12, R12, UR15, RZ, 0xc0, !PT ;  /* 0x0000000f0c0c7c12 */ /* 0x000fe2000f8ec0ff */
[----:B------:R-:W-:Y:S01]  /*22e30*/  UISETP.NE.AND UP0, UPT, UR39, URZ, UPT ;  /* 0x0000003f2700728c */ /* 0x000fe2000bf05270 */
[----:B------:R-:W-:Y:S01]  /*22e40*/  SHF.R.U64 R3, R2, UR4, R3 ;  /* 0x0000000402037c19 */ /* 0x000fe20008001203 */
[----:B------:R-:W-:Y:S01]  /*22e50*/  ULDC UR4, c[0x0][0x638] ;  /* 0x00018e0000047ab9 */ /* 0x000fe20000000800 */
[----:B------:R-:W-:-:S03]  /*22e60*/  IMAD.MOV.U32 R4, RZ, RZ, 0x1 ;  /* 0x00000001ff047424 */ /* 0x000fc600078e00ff */
[----:B------:R-:W-:Y:S01]  /*22e70*/  IMAD.MOV R2, RZ, RZ, -R3 ;  /* 0x000000ffff027224 */ /* 0x000fe200078e0a03 */
[----:B------:R-:W-:Y:S01]  /*22e80*/  PLOP3.LUT P0, PT, PT, PT, UP0, 0x40, 0x0 ;  /* 0x000000000000781c */ /* 0x000fe20003f0e808 */
[----:B------:R-:W-:Y:S01]  /*22e90*/  IMAD R5, R3, UR14, R12 ;  /* 0x0000000e03057c24 */ /* 0x000fe2000f8e020c */
[----:B------:R-:W-:Y:S01]  /*22ea0*/  PLOP3.LUT P1, PT, PT, PT, UP0, 0x40, 0x0 ;  /* 0x000000000000781c */ /* 0x000fe20003f2e808 */
[----:B------:R-:W-:Y:S01]  /*22eb0*/  IMAD R13, R2, UR4, R13 ;  /* 0x00000004020d7c24 */ /* 0x000fe2000f8e020d */
[----:B------:R-:W-:Y:S01]  /*22ec0*/  ULDC UR4, c[0x0][0x610] ;  /* 0x0001840000047ab9 */ /* 0x000fe20000000800 */
[----:B------:R-:W-:Y:S01]  /*22ed0*/  LOP3.LUT R2, R11, UR13, RZ, 0xc0, !PT ;  /* 0x0000000d0b027c12 */ /* 0x000fe2000f8ec0ff */
[----:B------:R-:W-:Y:S01]  /*22ee0*/  IMAD R8, R5, UR4, R8 ;  /* 0x0000000405087c24 */ /* 0x000fe2000f8e0208 */
[----:B------:R-:W-:-:S03]  /*22ef0*/  ULDC UR4, c[0x0][0x600] ;  /* 0x0001800000047ab9 */ /* 0x000fc60000000800 */
[----:B------:R-:W-:-:S05]  /*22f00*/  IMAD R13, R13, UR4, R2 ;  /* 0x000000040d0d7c24 */ /* 0x000fca000f8e0202 */
[----:B------:R-:W-:Y:S02]  /*22f10*/  SEL R2, R13, R8, P0 ;  /* 0x000000080d027207 */ /* 0x000fe40000000000 */
[----:B------:R-:W-:-:S07]  /*22f20*/  SEL R3, R8, R13, P1 ;  /* 0x0000000d08037207 */ /* 0x000fce0000800000 */
.L_x_558:
[----:B------:R-:W-:Y:S05]  /*22f30*/  BSYNC B1 ;  /* 0x0000000000017941 */ /* 0x000fea0003800000 */
.L_x_557:
[----:B------:R-:W-:-:S13]  /*22f40*/  LOP3.LUT P0, RZ, R4, 0xff, RZ, 0xc0, !PT ;  /* 0x000000ff04ff7812 */ /* 0x000fda000780c0ff */
[----:B------:R-:W-:Y:S05]  /*22f50*/  @P0 BRA `(.L_x_561) ;  /* 0xfffffff000d80947 */ /* 0x000fea000383ffff */
[----:B------:R-:W-:Y:S05]  /*22f60*/  BSYNC B0 ;  /* 0x0000000000007941 */ /* 0x000fea0003800000 */
.L_x_550:
[----:B------:R-:W-:-:S03]  /*22f70*/  UMOV UR4, 0xffffffff ;  /* 0xffffffff00047882 */ /* 0x000fc60000000000 */
[----:B------:R-:W-:Y:S05]  /*22f80*/  BRA.DIV UR4, `(.L_x_562) ;  /* 0x0000000204f47947 */ /* 0x000fea000b800000 */
[----:B------:R-:W-:-:S13]  /*22f90*/  ELECT P6, URZ, PT ;  /* 0x00000000003f782f */ /* 0x000fda00038c0000 */
.L_x_575:
[----:B------:R-:W-:Y:S04]  /*22fa0*/  BSSY B0, `(.L_x_563) ;  /* 0x0000023000007945 */ /* 0x000fe80003800000 */
[----:B------:R-:W-:Y:S05]  /*22fb0*/  @!P6 BRA `(.L_x_564) ;  /* 0x000000000084e947 */ /* 0x000fea0003800000 */
[----:B------:R-:W-:-:S04]  /*22fc0*/  ULOP3.LUT UR4, UR38, 0x2, URZ, 0xfc, !UPT ;  /* 0x0000000226047892 */ /* 0x000fc8000f8efc3f */
[----:B------:R-:W-:-:S06]  /*22fd0*/  UISETP.NE.AND UP0, UPT, UR4, 0x3, UPT ;  /* 0x000000030400788c */ /* 0x000fcc000bf05270 */
[----:B------:R-:W-:-:S13]  /*22fe0*/  PLOP3.LUT P0, PT, PT, PT, UP0, 0x80, 0x0 ;  /* 0x000000000000781c */ /* 0x000fda0003f0f008 */
[----:B------:R-:W-:Y:S05]  /*22ff0*/  @!P0 BRA `(.L_x_565) ;  /* 0x0000000000048947 */ /* 0x000fea0003800000 */
[----:B------:R-:W-:Y:S01]  /*23000*/  BPT.TRAP 0x1 ;  /* 0x000000040000795c */ /* 0x000fe20000300000 */
.L_x_565:
[----:B------:R-:W0:Y:S01]  /*23010*/  S2R R3, SR_CgaCtaId ;  /* 0x0000000000037919 */ /* 0x000e220000008800 */
[----:B------:R-:W-:-:S04]  /*23020*/  MOV R2, 0x400 ;  /* 0x0000040000027802 */ /* 0x000fc80000000f00 */
[----:B0-----:R-:W-:Y:S02]  /*23030*/  LEA R2, R3, R2, 0x18 ;  /* 0x0000000203027211 */ /* 0x001fe400078ec0ff */
[----:B------:R-:W-:-:S03]  /*23040*/  SHF.L.U32 R3, R0, 0x1f, RZ ;  /* 0x0000001f00037819 */ /* 0x000fc600000006ff */
[----:B------:R-:W-:-:S05]  /*23050*/  VIADD R2, R2, 0x18 ;  /* 0x0000001802027836 */ /* 0x000fca0000000000 */
[----:B------:R-:W-:-:S04]  /*23060*/  LEA R4, R7, R2, 0x3 ;  /* 0x0000000207047211 */ /* 0x000fc800078e18ff */
[----:B------:R-:W0:Y:S02]  /*23070*/  SYNCS.PHASECHK.TRANS64.TRYWAIT P0, [R4+URZ], R3 ;  /* 0x00000003040075a7 */ /* 0x000e24000800017f */
[----:B0-----:R-:W-:Y:S05]  /*23080*/  @!P0 BRA `(.L_x_566) ;  /* 0x0000000000d48947 */ /* 0x001fea0003800000 */
.L_x_576:
[----:B------:R-:W-:-:S05]  /*23090*/  VIADD R7, R7, 0x1 ;  /* 0x0000000107077836 */ /* 0x000fca0000000000 */
[----:B------:R-:W-:-:S04]  /*230a0*/  ISETP.NE.AND P0, PT, R7, 0x3, PT ;  /* 0x000000030700780c */ /* 0x000fc80003f05270 */
[----:B0-----:R-:W-:Y:S02]  /*230b0*/  SEL R3, RZ, 0x1, P0 ;  /* 0x00000001ff037807 */ /* 0x001fe40000000000 */
[----:B------:R-:W-:Y:S02]  /*230c0*/  SEL R7, R7, RZ, P0 ;  /* 0x000000ff07077207 */ /* 0x000fe40000000000 */
[----:B------:R-:W-:-:S03]  /*230d0*/  LOP3.LUT R5, R0, R3, RZ, 0x3c, !PT ;  /* 0x0000000300057212 */ /* 0x000fc600078e3cff */
[----:B------:R-:W-:Y:S01]  /*230e0*/  IMAD R3, R7, 0x8, R2 ;  /* 0x0000000807037824 */ /* 0x000fe200078e0202 */
[----:B------:R-:W-:-:S04]  /*230f0*/  SHF.L.U32 R0, R5, 0x1f, RZ ;  /* 0x0000001f05007819 */ /* 0x000fc800000006ff */
[----:B------:R-:W0:Y:S02]  /*23100*/  SYNCS.PHASECHK.TRANS64.TRYWAIT P0, [R3+URZ], R0 ;  /* 0x00000000030075a7 */ /* 0x000e24000800017f */
[----:B0-----:R-:W-:Y:S05]  /*23110*/  @!P0 BRA `(.L_x_567) ;  /* 0x0000000000c48947 */ /* 0x001fea0003800000 */
.L_x_577:
[----:B0-----:R-:W-:-:S05]  /*23120*/  VIADD R0, R7, 0x1 ;  /* 0x0000000107007836 */ /* 0x001fca0000000000 */
[----:B------:R-:W-:-:S04]  /*23130*/  ISETP.NE.AND P0, PT, R0, 0x3, PT ;  /* 0x000000030000780c */ /* 0x000fc80003f05270 */
[----:B------:R-:W-:Y:S02]  /*23140*/  SEL R4, RZ, 0x1, P0 ;  /* 0x00000001ff047807 */ /* 0x000fe40000000000 */
[----:B------:R-:W-:Y:S02]  /*23150*/  SEL R3, R0, RZ, P0 ;  /* 0x000000ff00037207 */ /* 0x000fe40000000000 */
[----:B------:R-:W-:Y:S02]  /*23160*/  LOP3.LUT R0, R5, R4, RZ, 0x3c, !PT ;  /* 0x0000000405007212 */ /* 0x000fe400078e3cff */
[----:B------:R-:W-:Y:S02]  /*23170*/  LEA R3, R3, R2, 0x3 ;  /* 0x0000000203037211 */ /* 0x000fe400078e18ff */
[----:B------:R-:W-:-:S07]  /*23180*/  SHF.L.U32 R0, R0, 0x1f, RZ ;  /* 0x0000001f00007819 */ /* 0x000fce00000006ff */
.L_x_568:
[----:B0-----:R0:W1:Y:S02]  /*23190*/  SYNCS.PHASECHK.TRANS64.TRYWAIT P0, [R3+URZ], R0 ;  /* 0x00000000030075a7 */ /* 0x001064000800017f */
[----:B-1----:R-:W-:Y:S05]  /*231a0*/  @!P0 NANOSLEEP.SYNCS 0x989680 ;  /* 0x009896800000895d */ /* 0x002fea0003900000 */
[----:B------:R-:W1:Y:S02]  /*231b0*/  @!P0 SYNCS.PHASECHK.TRANS64 P0, [R3+URZ], R0 ;  /* 0x00000000030085a7 */ /* 0x000e64000800007f */
[----:B-1----:R-:W-:Y:S05]  /*231c0*/  @!P0 BRA `(.L_x_568) ;  /* 0xfffffffc00f08947 */ /* 0x002fea000383ffff */
.L_x_564:
[----:B------:R-:W-:Y:S05]  /*231d0*/  BSYNC B0 ;  /* 0x0000000000007941 */ /* 0x000fea0003800000 */
.L_x_563:
[----:B------:R-:W-:Y:S05]  /*231e0*/  EXIT ;  /* 0x000000000000794d */ /* 0x000fea0003800000 */
.L_x_21:
[----:B-1----:R1:W2:Y:S02]  /*231f0*/  SYNCS.PHASECHK.TRANS64.TRYWAIT P1, [R4+URZ], R3 ;  /* 0x00000003040075a7 */ /* 0x0022a4000802017f */
[----:B--2---:R-:W-:Y:S05]  /*23200*/  @!P1 NANOSLEEP.SYNCS 0x989680 ;  /* 0x009896800000995d */ /* 0x004fea0003900000 */
[----:B------:R-:W2:Y:S02]  /*23210*/  @!P1 SYNCS.PHASECHK.TRANS64 P1, [R4+URZ], R3 ;  /* 0x00000003040095a7 */ /* 0x000ea4000802007f */
[----:B--2---:R-:W-:Y:S05]  /*23220*/  @!P1 BRA `(.L_x_21) ;  /* 0xfffffffc00f09947 */ /* 0x004fea000383ffff */
[----:B------:R-:W-:Y:S05]  /*23230*/  BRA `(.L_x_20) ;  /* 0xfffffde400287947 */ /* 0x000fea000383ffff */
.L_x_26:
[----:B-1----:R1:W2:Y:S02]  /*23240*/  SYNCS.PHASECHK.TRANS64.TRYWAIT P1, [R3+URZ], R4 ;  /* 0x00000004030075a7 */ /* 0x0022a4000802017f */
[----:B--2---:R-:W-:Y:S05]  /*23250*/  @!P1 NANOSLEEP.SYNCS 0x989680 ;  /* 0x009896800000995d */ /* 0x004fea0003900000 */
[----:B------:R-:W2:Y:S02]  /*23260*/  @!P1 SYNCS.PHASECHK.TRANS64 P1, [R3+URZ], R4 ;  /* 0x00000004030095a7 */ /* 0x000ea4000802007f */
[----:B--2---:R-:W-:Y:S05]  /*23270*/  @!P1 BRA `(.L_x_26) ;  /* 0xfffffffc00f09947 */ /* 0x004fea000383ffff */
[----:B------:R-:W-:Y:S05]  /*23280*/  BRA `(.L_x_25) ;  /* 0xfffffe5800b47947 */ /* 0x000fea000383ffff */
.L_x_551:
[----:B------:R-:W-:Y:S01]  /*23290*/  BSSY B1, `(.L_x_569) ;  /* 0x0000006000017945 */ /* 0x000fe20003800000 */
[----:B------:R-:W-:-:S07]  /*232a0*/  IMAD.MOV.U32 R15, RZ, RZ, -0x1 ;  /* 0xffffffffff0f7424 */ /* 0x000fce00078e00ff */
[----:B------:R-:W-:Y:S05]  /*232b0*/  WARPSYNC.COLLECTIVE R15, `(.L_x_570) ;  /* 0x000000000f0c7348 */ /* 0x000fea0003c00000 */
[----:B------:R-:W-:Y:S02]  /*232c0*/  ELECT P6, UR62, PT ;  /* 0x00000000003e782f */ /* 0x000fe400038c0000 */
[----:B------:R-:W-:Y:S01]  /*232d0*/  MOV R14, UR62 ;  /* 0x0000003e000e7c02 */ /* 0x000fe20008000f00 */
[----:B------:R-:W-:Y:S10]  /*232e0*/  ENDCOLLECTIVE ;  /* 0x000000000000791b */ /* 0x000ff40003800000 */
.L_x_570:
[----:B------:R-:W-:Y:S05]  /*232f0*/  BSYNC B1 ;  /* 0x0000000000017941 */ /* 0x000fea0003800000 */
.L_x_569:
[----:B------:R-:W-:Y:S05]  /*23300*/  BRA `(.L_x_571) ;  /* 0xffffffec00f87947 */ /* 0x000fea000383ffff */
.L_x_554:
[----:B0-----:R0:W1:Y:S02]  /*23310*/  SYNCS.PHASECHK.TRANS64.TRYWAIT P0, [R12+URZ+0x18], R11 ;  /* 0x0000180b0c0075a7 */ /* 0x001064000800017f */
[----:B-1----:R-:W-:Y:S05]  /*23320*/  @!P0 NANOSLEEP.SYNCS 0x989680 ;  /* 0x009896800000895d */ /* 0x002fea0003900000 */
[----:B------:R-:W1:Y:S02]  /*23330*/  @!P0 SYNCS.PHASECHK.TRANS64 P0, [R12+URZ+0x18], R11 ;  /* 0x0000180b0c0085a7 */ /* 0x000e64000800007f */
[----:B-1----:R-:W-:Y:S05]  /*23340*/  @!P0 BRA `(.L_x_554) ;  /* 0xfffffffc00f08947 */ /* 0x002fea000383ffff */
[----:B------:R-:W-:Y:S05]  /*23350*/  BRA `(.L_x_572) ;  /* 0xfffffff000347947 */ /* 0x000fea000383ffff */
.L_x_562:
[----:B------:R-:W-:Y:S01]  /*23360*/  BSSY B0, `(.L_x_573) ;  /* 0x0000006000007945 */ /* 0x000fe20003800000 */
[----:B------:R-:W-:-:S07]  /*23370*/  IMAD.MOV.U32 R15, RZ, RZ, -0x1 ;  /* 0xffffffffff0f7424 */ /* 0x000fce00078e00ff */
[----:B------:R-:W-:Y:S05]  /*23380*/  WARPSYNC.COLLECTIVE R15, `(.L_x_574) ;  /* 0x000000000f0c7348 */ /* 0x000fea0003c00000 */
[----:B------:R-:W-:Y:S02]  /*23390*/  ELECT P6, UR62, PT ;  /* 0x00000000003e782f */ /* 0x000fe400038c0000 */
[----:B------:R-:W-:Y:S01]  /*233a0*/  MOV R14, UR62 ;  /* 0x0000003e000e7c02 */ /* 0x000fe20008000f00 */
[----:B------:R-:W-:Y:S10]  /*233b0*/  ENDCOLLECTIVE ;  /* 0x000000000000791b */ /* 0x000ff40003800000 */
.L_x_574:
[----:B------:R-:W-:Y:S05]  /*233c0*/  BSYNC B0 ;  /* 0x0000000000007941 */ /* 0x000fea0003800000 */
.L_x_573:
[----:B------:R-:W-:Y:S05]  /*233d0*/  BRA `(.L_x_575) ;  /* 0xfffffff800f07947 */ /* 0x000fea000383ffff */
.L_x_566:
[----:B0-----:R0:W1:Y:S02]  /*233e0*/  SYNCS.PHASECHK.TRANS64.TRYWAIT P0, [R4+URZ], R3 ;  /* 0x00000003040075a7 */ /* 0x001064000800017f */
[----:B-1----:R-:W-:Y:S05]  /*233f0*/  @!P0 NANOSLEEP.SYNCS 0x989680 ;  /* 0x009896800000895d */ /* 0x002fea0003900000 */
[----:B------:R-:W1:Y:S02]  /*23400*/  @!P0 SYNCS.PHASECHK.TRANS64 P0, [R4+URZ], R3 ;  /* 0x00000003040085a7 */ /* 0x000e64000800007f */
[----:B-1----:R-:W-:Y:S05]  /*23410*/  @!P0 BRA `(.L_x_566) ;  /* 0xfffffffc00f08947 */ /* 0x002fea000383ffff */
[----:B------:R-:W-:Y:S05]  /*23420*/  BRA `(.L_x_576) ;  /* 0xfffffffc00187947 */ /* 0x000fea000383ffff */
.L_x_567:
[----:B0-----:R0:W1:Y:S02]  /*23430*/  SYNCS.PHASECHK.TRANS64.TRYWAIT P0, [R3+URZ], R0 ;  /* 0x00000000030075a7 */ /* 0x001064000800017f */
[----:B-1----:R-:W-:Y:S05]  /*23440*/  @!P0 NANOSLEEP.SYNCS 0x989680 ;  /* 0x009896800000895d */ /* 0x002fea0003900000 */
[----:B------:R-:W1:Y:S02]  /*23450*/  @!P0 SYNCS.PHASECHK.TRANS64 P0, [R3+URZ], R0 ;  /* 0x00000000030085a7 */ /* 0x000e64000800007f */
[----:B-1----:R-:W-:Y:S05]  /*23460*/  @!P0 BRA `(.L_x_567) ;  /* 0xfffffffc00f08947 */ /* 0x002fea000383ffff */
[----:B------:R-:W-:Y:S05]  /*23470*/  BRA `(.L_x_577) ;  /* 0xfffffffc00287947 */ /* 0x000fea000383ffff */
.L_x_578:
[----:B------:R-:W-:-:S00]  /*23480*/  BRA `(.L_x_578) ;  /* 0xfffffffc00fc7947 */ /* 0x000fc0000383ffff */
[----:B------:R-:W-:-:S00]  /*23490*/  NOP ;  /* 0x0000000000007918 */ /* 0x000fc00000000000 */
        /* <DEDUP_REMOVED lines=14> */
.L_x_579:


//--------------------- .nv.global.init           --------------------------
	.section	.nv.global.init,"aw",@progbits
.nv.global.init:
	.type		$str$22,@object
	.size		$str$22,($str$23 - $str$22)
$str$22:
        /*0000*/ 	.byte	0x6b, 0x5f, 0x74, 0x69, 0x6c, 0x65, 0x5f, 0x63, 0x6f, 0x75, 0x6e, 0x74, 0x20, 0x3e, 0x3d, 0x20
        /*0010*/ 	.byte	0x31, 0x00
	.type		$str$23,@object
	.size		$str$23,(__unnamed_1 - $str$23)
$str$23:
        /*0012*/ 	.byte	0x2f, 0x74, 0x6d, 0x70, 0x2f, 0x63, 0x75, 0x74, 0x6c, 0x61, 0x73, 0x73, 0x5f, 0x73, 0x77, 0x65
        /*0022*/ 	.byte	0x65, 0x70, 0x5f, 0x73, 0x72, 0x63, 0x2f, 0x69, 0x6e, 0x63, 0x6c, 0x75, 0x64, 0x65, 0x2f, 0x63
        /*0032*/ 	.byte	0x75, 0x74, 0x6c, 0x61, 0x73, 0x73, 0x2f, 0x67, 0x65, 0x6d, 0x6d, 0x2f, 0x63, 0x6f, 0x6c, 0x6c
        /*0042*/ 	.byte	0x65, 0x63, 0x74, 0x69, 0x76, 0x65, 0x2f, 0x73, 0x6d, 0x39, 0x30, 0x5f, 0x6d, 0x6d, 0x61, 0x5f
        /*0052*/ 	.byte	0x74, 0x6d, 0x61, 0x5f, 0x67, 0x6d, 0x6d, 0x61, 0x5f, 0x73, 0x73, 0x5f, 0x77, 0x61, 0x72, 0x70
        /*0062*/ 	.byte	0x73, 0x70, 0x65, 0x63, 0x69, 0x61, 0x6c, 0x69, 0x7a, 0x65, 0x64, 0x2e, 0x68, 0x70, 0x70, 0x00
	.type		__unnamed_1,@object
	.size		__unnamed_1,(.L_0 - __unnamed_1)
__unnamed_1:
        /* <DEDUP_REMOVED lines=179> */
        /*0ba2*/ 	.byte	0x74, 0x69, 0x74, 0x79, 0x5d, 0x00
.L_0:


//--------------------- .nv.shared._ZN7cutlass13device_kernelINS_4gemm6kernel13GemmUniversalIN4cute5tupleIJiiiiEEENS1_10collective13CollectiveMmaINS1_34MainloopSm90TmaGmmaWarpSpecializedILi3ENS5_IJNS4_1CILi2EEESB_NSA_ILi1EEEEEENS1_35KernelTmaWarpSpecializedCooperativeEEENS5_IJNSA_ILi256EEESG_NSA_ILi64EEEEEENS_10tfloat32_tENS5_IJlSC_lEEESJ_SK_NS4_8TiledMMAINS4_8MMA_AtomIJNS4_4SM904GMMA30MMA_64x256x8_F32TF32TF32_SS_TNILNSO_7ScaleInE1ELSQ_1EEEEEENS4_6LayoutINS5_IJSB_SC_SC_EEENS5_IJSC_NSA_ILi0EEESV_EEEEENS5_IJNS4_10UnderscoreESY_SY_EEEEENS4_23SM90_TMA_LOAD_MULTICASTENS4_14ComposedLayoutINS4_7SwizzleILi3ELi4ELi3EEENS4_18smem_ptr_flag_bitsILi32EEENST_INS5_IJNSA_ILi8EEENSA_ILi32EEEEEENS5_IJS18_SC_EEEEEEEvNS4_8identityES11_S1C_vS1D_EENS_8epilogue10collective6detail29Sm90TmaWarpSpecializedAdapterINS1G_15DefaultEpilogueISJ_SK_SK_NS1F_6thread17LinearCombinationISJ_Li1EffLNS1K_9ScaleType4KindE0ELNS_15FloatRoundStyleE2ESJ_EENS1_15EpilogueDefaultEEEEEvvEEEEvNT_6ParamsE --------------------------
	.section	.nv.shared._ZN7cutlass13device_kernelINS_4gemm6kernel13GemmUniversalIN4cute5tupleIJiiiiEEENS1_10collective13CollectiveMmaINS1_34MainloopSm90TmaGmmaWarpSpecializedILi3ENS5_IJNS4_1CILi2EEESB_NSA_ILi1EEEEEENS1_35KernelTmaWarpSpecializedCooperativeEEENS5_IJNSA_ILi256EEESG_NSA_ILi64EEEEEENS_10tfloat32_tENS5_IJlSC_lEEESJ_SK_NS4_8TiledMMAINS4_8MMA_AtomIJNS4_4SM904GMMA30MMA_64x256x8_F32TF32TF32_SS_TNILNSO_7ScaleInE1ELSQ_1EEEEEENS4_6LayoutINS5_IJSB_SC_SC_EEENS5_IJSC_NSA_ILi0EEESV_EEEEENS5_IJNS4_10UnderscoreESY_SY_EEEEENS4_23SM90_TMA_LOAD_MULTICASTENS4_14ComposedLayoutINS4_7SwizzleILi3ELi4ELi3EEENS4_18smem_ptr_flag_bitsILi32EEENST_INS5_IJNSA_ILi8EEENSA_ILi32EEEEEENS5_IJS18_SC_EEEEEEEvNS4_8identityES11_S1C_vS1D_EENS_8epilogue10collective6detail29Sm90TmaWarpSpecializedAdapterINS1G_15DefaultEpilogueISJ_SK_SK_NS1F_6thread17LinearCombinationISJ_Li1EffLNS1K_9ScaleType4KindE0ELNS_15FloatRoundStyleE2ESJ_EENS1_15EpilogueDefaultEEEEEvvEEEEvNT_6ParamsE,"aw",@nobits
	.sectionflags	@""
	.align	16
	.zero		1024


//--------------------- .nv.shared.reserved.0     --------------------------
	.section	.nv.shared.reserved.0,"aw",@nobits
	.weak		__nv_reservedSMEM_offset_0_alias
	.size		__nv_reservedSMEM_offset_0_alias, 0, 0
	.other		__nv_reservedSMEM_offset_0_alias,@"STO_CUDA_RESERVED_SHARED STV_DEFAULT"
__nv_reservedSMEM_offset_0_alias:
	.zero		0


//--------------------- .nv.global                --------------------------
	.section	.nv.global,"aw",@nobits
.nv.global:
	.type		_ZN39_INTERNAL_b7605bcd_4_k_cu_e6cfe572_67554cute1_E,@object
	.size		_ZN39_INTERNAL_b7605bcd_4_k_cu_e6cfe572_67554cute1_E,(_ZN39_INTERNAL_b7605bcd_4_k_cu_e6cfe572_67554cuda3std3__45__cpo6cbeginE - _ZN39_INTERNAL_b7605bcd_4_k_cu_e6cfe572_67554cute1_E)
_ZN39_INTERNAL_b7605bcd_4_k_cu_e6cfe572_67554cute1_E:
	.zero		1
	.type		_ZN39_INTERNAL_b7605bcd_4_k_cu_e6cfe572_67554cuda3std3__45__cpo6cbeginE,@object
	.size		_ZN39_INTERNAL_b7605bcd_4_k_cu_e6cfe572_67554cuda3std3__45__cpo6cbeginE,(_ZN39_INTERNAL_b7605bcd_4_k_cu_e6cfe572_67554cuda3std3__48in_placeE - _ZN39_INTERNAL_b7605bcd_4_k_cu_e6cfe572_67554cuda3std3__45__cpo6cbeginE)
_ZN39_INTERNAL_b7605bcd_4_k_cu_e6cfe572_67554cuda3std3__45__cpo6cbeginE:
	.zero		1
	.type		_ZN39_INTERNAL_b7605bcd_4_k_cu_e6cfe572_67554cuda3std3__48in_placeE,@object
	.size		_ZN39_INTERNAL_b7605bcd_4_k_cu_e6cfe572_67554cuda3std3__48in_placeE,(_ZN39_INTERNAL_b7605bcd_4_k_cu_e6cfe572_67554cuda3std6ranges3__45__cpo9iter_moveE - _ZN39_INTERNAL_b7605bcd_4_k_cu_e6cfe572_67554cuda3std3__48in_placeE)
_ZN39_INTERNAL_b7605bcd_4_k_cu_e6cfe572_67554cuda3std3__48in_placeE:
	.zero		1
	.type		_ZN39_INTERNAL_b7605bcd_4_k_cu_e6cfe572_67554cuda3std6ranges3__45__cpo9iter_moveE,@object
	.size		_ZN39_INTERNAL_b7605bcd_4_k_cu_e6cfe572_67554cuda3std6ranges3__45__cpo9iter_moveE,(_ZN39_INTERNAL_b7605bcd_4_k_cu_e6cfe572_67554cuda3std3__45__cpo5beginE - _ZN39_INTERNAL_b7605bcd_4_k_cu_e6cfe572_67554cuda3std6ranges3__45__cpo9iter_moveE)
_ZN39_INTERNAL_b7605bcd_4_k_cu_e6cfe572_67554cuda3std6ranges3__45__cpo9iter_moveE:
	.zero		1
	.type		_ZN39_INTERNAL_b7605bcd_4_k_cu_e6cfe572_67554cuda3std3__45__cpo5beginE,@object
	.size		_ZN39_INTERNAL_b7605bcd_4_k_cu_e6cfe572_67554cuda3std3__45__cpo5beginE,(_ZN39_INTERNAL_b7605bcd_4_k_cu_e6cfe572_67554cuda3std3__441_GLOBAL__N__b7605bcd_4_k_cu_e6cfe572_67556ignoreE - _ZN39_INTERNAL_b7605bcd_4_k_cu_e6cfe572_67554cuda3std3__45__cpo5beginE)
_ZN39_INTERNAL_b7605bcd_4_k_cu_e6cfe572_67554cuda3std3__45__cpo5beginE:
	.zero		1
	.type		_ZN39_INTERNAL_b7605bcd_4_k_cu_e6cfe572_67554cuda3std3__441_GLOBAL__N__b7605bcd_4_k_cu_e6cfe572_67556ignoreE,@object
	.size		_ZN39_INTERNAL_b7605bcd_4_k_cu_e6cfe572_67554cuda3std3__441_GLOBAL__N__b7605bcd_4_k_cu_e6cfe572_67556ignoreE,(_ZN39_INTERNAL_b7605bcd_4_k_cu_e6cfe572_67554cute7productE - _ZN39_INTERNAL_b7605bcd_4_k_cu_e6cfe572_67554cuda3std3__441_GLOBAL__N__b7605bcd_4_k_cu_e6cfe572_67556ignoreE)
_ZN39_INTERNAL_b7605bcd_4_k_cu_e6cfe572_67554cuda3std3__441_GLOBAL__N__b7605bcd_4_k_cu_e6cfe572_67556ignoreE:
	.zero		1
	.type		_ZN39_INTERNAL_b7605bcd_4_k_cu_e6cfe572_67554cute7productE,@object
	.size		_ZN39_INTERNAL_b7605bcd_4_k_cu_e6cfe572_67554cute7productE,(_ZN39_INTERNAL_b7605bcd_4_k_cu_e6cfe572_67554cuda3std3__45__cpo3endE - _ZN39_INTERNAL_b7605bcd_4_k_cu_e6cfe572_67554cute7productE)
_ZN39_INTERNAL_b7605bcd_4_k_cu_e6cfe572_67554cute7productE:
	.zero		1
	.type		_ZN39_INTERNAL_b7605bcd_4_k_cu_e6cfe572_67554cuda3std3__45__cpo3endE,@object
	.size		_ZN39_INTERNAL_b7605bcd_4_k_cu_e6cfe572_67554cuda3std3__45__cpo3endE,(_ZN39_INTERNAL_b7605bcd_4_k_cu_e6cfe572_67554cuda3std3__419piecewise_constructE - _ZN39_INTERNAL_b7605bcd_4_k_cu_e6cfe572_67554cuda3std3__45__cpo3endE)
_ZN39_INTERNAL_b7605bcd_4_k_cu_e6cfe572_67554cuda3std3__45__cpo3endE:
	.zero		1
	.type		_ZN39_INTERNAL_b7605bcd_4_k_cu_e6cfe572_67554cuda3std3__419piecewise_constructE,@object
	.size		_ZN39_INTERNAL_b7605bcd_4_k_cu_e6cfe572_67554cuda3std3__419piecewise_constructE,(_ZN39_INTERNAL_b7605bcd_4_k_cu_e6cfe572_67554cuda3std3__45__cpo4cendE - _ZN39_INTERNAL_b7605bcd_4_k_cu_e6cfe572_67554cuda3std3__419piecewise_constructE)
_ZN39_INTERNAL_b7605bcd_4_k_cu_e6cfe572_67554cuda3std3__419piecewise_constructE:
	.zero		1
	.type		_ZN39_INTERNAL_b7605bcd_4_k_cu_e6cfe572_67554cuda3std3__45__cpo4cendE,@object
	.size		_ZN39_INTERNAL_b7605bcd_4_k_cu_e6cfe572_67554cuda3std3__45__cpo4cendE,(_ZN39_INTERNAL_b7605bcd_4_k_cu_e6cfe572_67554cuda3std6ranges3__45__cpo4swapE - _ZN39_INTERNAL_b7605bcd_4_k_cu_e6cfe572_67554cuda3std3__45__cpo4cendE)
_ZN39_INTERNAL_b7605bcd_4_k_cu_e6cfe572_67554cuda3std3__45__cpo4cendE:
	.zero		1
	.type		_ZN39_INTERNAL_b7605bcd_4_k_cu_e6cfe572_67554cuda3std6ranges3__45__cpo4swapE,@object
	.size		_ZN39_INTERNAL_b7605bcd_4_k_cu_e6cfe572_67554cuda3std6ranges3__45__cpo4swapE,(.L_8 - _ZN39_INTERNAL_b7605bcd_4_k_cu_e6cfe572_67554cuda3std6ranges3__45__cpo4swapE)
_ZN39_INTERNAL_b7605bcd_4_k_cu_e6cfe572_67554cuda3std6ranges3__45__cpo4swapE:
	.zero		1
.L_8:


//--------------------- .nv.constant0._ZN7cutlass13device_kernelINS_4gemm6kernel13GemmUniversalIN4cute5tupleIJiiiiEEENS1_10collective13CollectiveMmaINS1_34MainloopSm90TmaGmmaWarpSpecializedILi3ENS5_IJNS4_1CILi2EEESB_NSA_ILi1EEEEEENS1_35KernelTmaWarpSpecializedCooperativeEEENS5_IJNSA_ILi256EEESG_NSA_ILi64EEEEEENS_10tfloat32_tENS5_IJlSC_lEEESJ_SK_NS4_8TiledMMAINS4_8MMA_AtomIJNS4_4SM904GMMA30MMA_64x256x8_F32TF32TF32_SS_TNILNSO_7ScaleInE1ELSQ_1EEEEEENS4_6LayoutINS5_IJSB_SC_SC_EEENS5_IJSC_NSA_ILi0EEESV_EEEEENS5_IJNS4_10UnderscoreESY_SY_EEEEENS4_23SM90_TMA_LOAD_MULTICASTENS4_14ComposedLayoutINS4_7SwizzleILi3ELi4ELi3EEENS4_18smem_ptr_flag_bitsILi32EEENST_INS5_IJNSA_ILi8EEENSA_ILi32EEEEEENS5_IJS18_SC_EEEEEEEvNS4_8identityES11_S1C_vS1D_EENS_8epilogue10collective6detail29Sm90TmaWarpSpecializedAdapterINS1G_15DefaultEpilogueISJ_SK_SK_NS1F_6thread17LinearCombinationISJ_Li1EffLNS1K_9ScaleType4KindE0ELNS_15FloatRoundStyleE2ESJ_EENS1_15EpilogueDefaultEEEEEvvEEEEvNT_6ParamsE --------------------------
	.section	.nv.constant0._ZN7cutlass13device_kernelINS_4gemm6kernel13GemmUniversalIN4cute5tupleIJiiiiEEENS1_10collective13CollectiveMmaINS1_34MainloopSm90TmaGmmaWarpSpecializedILi3ENS5_IJNS4_1CILi2EEESB_NSA_ILi1EEEEEENS1_35KernelTmaWarpSpecializedCooperativeEEENS5_IJNSA_ILi256EEESG_NSA_ILi64EEEEEENS_10tfloat32_tENS5_IJlSC_lEEESJ_SK_NS4_8TiledMMAINS4_8MMA_AtomIJNS4_4SM904GMMA30MMA_64x256x8_F32TF32TF32_SS_TNILNSO_7ScaleInE1ELSQ_1EEEEEENS4_6LayoutINS5_IJSB_SC_SC_EEENS5_IJSC_NSA_ILi0EEESV_EEEEENS5_IJNS4_10UnderscoreESY_SY_EEEEENS4_23SM90_TMA_LOAD_MULTICASTENS4_14ComposedLayoutINS4_7SwizzleILi3ELi4ELi3EEENS4_18smem_ptr_flag_bitsILi32EEENST_INS5_IJNSA_ILi8EEENSA_ILi32EEEEEENS5_IJS18_SC_EEEEEEEvNS4_8identityES11_S1C_vS1D_EENS_8epilogue10collective6detail29Sm90TmaWarpSpecializedAdapterINS1G_15DefaultEpilogueISJ_SK_SK_NS1F_6thread17LinearCombinationISJ_Li1EffLNS1K_9ScaleType4KindE0ELNS_15FloatRoundStyleE2ESJ_EENS1_15EpilogueDefaultEEEEEvvEEEEvNT_6ParamsE,"a",@progbits
	.sectionflags	@""
	.align	4
.nv.constant0._ZN7cutlass13device_kernelINS_4gemm6kernel13GemmUniversalIN4cute5tupleIJiiiiEEENS1_10collective13CollectiveMmaINS1_34MainloopSm90TmaGmmaWarpSpecializedILi3ENS5_IJNS4_1CILi2EEESB_NSA_ILi1EEEEEENS1_35KernelTmaWarpSpecializedCooperativeEEENS5_IJNSA_ILi256EEESG_NSA_ILi64EEEEEENS_10tfloat32_tENS5_IJlSC_lEEESJ_SK_NS4_8TiledMMAINS4_8MMA_AtomIJNS4_4SM904GMMA30MMA_64x256x8_F32TF32TF32_SS_TNILNSO_7ScaleInE1ELSQ_1EEEEEENS4_6LayoutINS5_IJSB_SC_SC_EEENS5_IJSC_NSA_ILi0EEESV_EEEEENS5_IJNS4_10UnderscoreESY_SY_EEEEENS4_23SM90_TMA_LOAD_MULTICASTENS4_14ComposedLayoutINS4_7SwizzleILi3ELi4ELi3EEENS4_18smem_ptr_flag_bitsILi32EEENST_INS5_IJNSA_ILi8EEENSA_ILi32EEEEEENS5_IJS18_SC_EEEEEEEvNS4_8identityES11_S1C_vS1D_EENS_8epilogue10collective6detail29Sm90TmaWarpSpecializedAdapterINS1G_15DefaultEpilogueISJ_SK_SK_NS1F_6thread17LinearCombinationISJ_Li1EffLNS1K_9ScaleType4KindE0ELNS_15FloatRoundStyleE2ESJ_EENS1_15EpilogueDefaultEEEEEvvEEEEvNT_6ParamsE:
	.zero		1664


//--------------------- SYMBOLS --------------------------

	.type		.nv.reservedSmem.offset0,@object
	.size		.nv.reservedSmem.offset0,0x4
	.type		__assertfail,@function
